//
// Generated by NVIDIA NVVM Compiler
//
// Compiler Build ID: CL-36424714
// Cuda compilation tools, release 13.0, V13.0.88
// Based on NVVM 20.0.0
//

.version 9.0
.target sm_100
.address_size 64

	// .globl	_Z7computefiiiffffifPfffff
.extern .func  (.param .b32 func_retval0) vprintf
(
	.param .b64 vprintf_param_0,
	.param .b64 vprintf_param_1
)
;
.global .align 1 .b8 $str[7] = {37, 46, 49, 55, 103, 10};

.visible .entry _Z7computefiiiffffifPfffff(
	.param .f32 _Z7computefiiiffffifPfffff_param_0,
	.param .u32 _Z7computefiiiffffifPfffff_param_1,
	.param .u32 _Z7computefiiiffffifPfffff_param_2,
	.param .u32 _Z7computefiiiffffifPfffff_param_3,
	.param .f32 _Z7computefiiiffffifPfffff_param_4,
	.param .f32 _Z7computefiiiffffifPfffff_param_5,
	.param .f32 _Z7computefiiiffffifPfffff_param_6,
	.param .f32 _Z7computefiiiffffifPfffff_param_7,
	.param .u32 _Z7computefiiiffffifPfffff_param_8,
	.param .f32 _Z7computefiiiffffifPfffff_param_9,
	.param .u64 .ptr .align 1 _Z7computefiiiffffifPfffff_param_10,
	.param .f32 _Z7computefiiiffffifPfffff_param_11,
	.param .f32 _Z7computefiiiffffifPfffff_param_12,
	.param .f32 _Z7computefiiiffffifPfffff_param_13,
	.param .f32 _Z7computefiiiffffifPfffff_param_14
)
{
	.local .align 8 .b8 	__local_depot0[8];
	.reg .b64 	%SP;
	.reg .b64 	%SPL;
	.reg .pred 	%p<48>;
	.reg .b32 	%r<91>;
	.reg .b32 	%f<206>;
	.reg .b64 	%rd<17>;
	.reg .b64 	%fd<2>;

	mov.u64 	%SPL, __local_depot0;
	cvta.local.u64 	%SP, %SPL;
	ld.param.f32 	%f205, [_Z7computefiiiffffifPfffff_param_0];
	ld.param.u32 	%r35, [_Z7computefiiiffffifPfffff_param_1];
	ld.param.u32 	%r36, [_Z7computefiiiffffifPfffff_param_2];
	ld.param.u32 	%r37, [_Z7computefiiiffffifPfffff_param_3];
	ld.param.f32 	%f37, [_Z7computefiiiffffifPfffff_param_4];
	ld.param.f32 	%f44, [_Z7computefiiiffffifPfffff_param_5];
	ld.param.f32 	%f45, [_Z7computefiiiffffifPfffff_param_6];
	ld.param.f32 	%f46, [_Z7computefiiiffffifPfffff_param_7];
	ld.param.u32 	%r38, [_Z7computefiiiffffifPfffff_param_8];
	ld.param.f32 	%f38, [_Z7computefiiiffffifPfffff_param_9];
	ld.param.u64 	%rd6, [_Z7computefiiiffffifPfffff_param_10];
	ld.param.f32 	%f39, [_Z7computefiiiffffifPfffff_param_11];
	ld.param.f32 	%f40, [_Z7computefiiiffffifPfffff_param_12];
	ld.param.f32 	%f41, [_Z7computefiiiffffifPfffff_param_13];
	ld.param.f32 	%f42, [_Z7computefiiiffffifPfffff_param_14];
	cvta.to.global.u64 	%rd1, %rd6;
	mul.f32 	%f47, %f45, 0f85A91ECE;
	add.f32 	%f48, %f46, 0f00000000;
	div.rn.f32 	%f49, %f47, %f48;
	mov.f32 	%f50, 0f83F40438;
	div.rn.f32 	%f51, %f50, %f49;
	mov.f32 	%f52, 0fF872572D;
	div.rn.f32 	%f53, %f52, %f51;
	abs.f32 	%f54, %f53;
	mov.f32 	%f55, 0f3FB8AA3B;
	mul.rn.f32 	%f56, %f54, %f55;
	cvt.rzi.f32.f32 	%f57, %f56;
	abs.f32 	%f58, %f57;
	setp.gt.f32 	%p1, %f58, 0f42FC0000;
	mov.f32 	%f59, 0f42FC0000;
	copysign.f32 	%f60, %f57, %f59;
	selp.f32 	%f61, %f60, %f57, %p1;
	fma.rn.f32 	%f62, %f61, 0fBF317218, %f54;
	fma.rn.f32 	%f63, %f61, 0f3102E308, %f62;
	mul.f32 	%f64, %f63, 0f3FB8AA3B;
	add.f32 	%f65, %f61, 0f4B40007D;
	mov.b32 	%r39, %f65;
	shl.b32 	%r40, %r39, 23;
	mov.b32 	%f66, %r40;
	ex2.approx.ftz.f32 	%f67, %f64;
	mul.f32 	%f68, %f67, %f66;
	mov.f32 	%f69, 0fBE000000;
	div.approx.ftz.f32 	%f70, %f69, %f68;
	fma.rn.f32 	%f71, %f68, 0f40000000, %f70;
	mul.f32 	%f72, %f53, %f53;
	fma.rn.f32 	%f73, %f72, 0f363D0ADA, 0f394FFF49;
	fma.rn.f32 	%f74, %f73, %f72, 0f3C08889A;
	fma.rn.f32 	%f75, %f74, %f72, 0f3E2AAAAB;
	mul.f32 	%f76, %f72, %f75;
	fma.rn.f32 	%f77, %f76, %f53, %f53;
	setp.ge.f32 	%p2, %f54, 0f3F800000;
	copysign.f32 	%f78, %f53, %f71;
	selp.f32 	%f79, %f78, %f77, %p2;
	sub.f32 	%f2, %f44, %f79;
	abs.f32 	%f3, %f2;
	setp.eq.f32 	%p3, %f2, 0f3F800000;
	mov.f32 	%f198, 0f3F800000;
	@%p3 bra 	$L__BB0_7;
	setp.num.f32 	%p4, %f3, %f3;
	@%p4 bra 	$L__BB0_3;
	mov.f32 	%f136, 0f85AC08B4;
	add.rn.f32 	%f198, %f2, %f136;
	bra.uni 	$L__BB0_7;
$L__BB0_3:
	setp.neu.f32 	%p5, %f2, 0f00000000;
	setp.neu.f32 	%p6, %f3, 0f7F800000;
	and.pred  	%p7, %p5, %p6;
	@%p7 bra 	$L__BB0_5;
	add.f32 	%f135, %f2, %f2;
	mov.b32 	%r50, %f135;
	and.b32  	%r51, %r50, 2147483647;
	xor.b32  	%r52, %r51, 2139095040;
	mov.b32 	%f198, %r52;
	bra.uni 	$L__BB0_7;
$L__BB0_5:
	setp.lt.f32 	%p8, %f3, 0f00800000;
	mul.f32 	%f80, %f3, 0f4B800000;
	selp.f32 	%f81, %f80, %f3, %p8;
	mov.b32 	%r41, %f81;
	add.s32 	%r42, %r41, -1060439283;
	and.b32  	%r43, %r42, -8388608;
	sub.s32 	%r44, %r41, %r43;
	mov.b32 	%f82, %r44;
	cvt.rn.f32.s32 	%f83, %r43;
	selp.f32 	%f84, 0fC1C00000, 0f00000000, %p8;
	fma.rn.f32 	%f85, %f83, 0f34000000, %f84;
	add.f32 	%f86, %f82, 0fBF800000;
	add.f32 	%f87, %f82, 0f3F800000;
	rcp.approx.ftz.f32 	%f88, %f87;
	add.f32 	%f89, %f86, %f86;
	mul.f32 	%f90, %f89, %f88;
	mul.f32 	%f91, %f90, %f90;
	neg.f32 	%f92, %f90;
	sub.f32 	%f93, %f86, %f90;
	add.f32 	%f94, %f93, %f93;
	fma.rn.f32 	%f95, %f92, %f86, %f94;
	mul.rn.f32 	%f96, %f88, %f95;
	fma.rn.f32 	%f97, %f91, 0f3A2C32E4, 0f3B52E7DB;
	fma.rn.f32 	%f98, %f97, %f91, 0f3C93BB73;
	fma.rn.f32 	%f99, %f98, %f91, 0f3DF6384F;
	mul.rn.f32 	%f100, %f99, %f91;
	fma.rn.f32 	%f101, %f90, 0f3FB8AA3B, %f85;
	mul.f32 	%f102, %f100, 0f40400000;
	sub.f32 	%f103, %f85, %f101;
	fma.rn.f32 	%f104, %f90, 0f3FB8AA3B, %f103;
	fma.rn.f32 	%f105, %f96, 0f3FB8AA3B, %f104;
	fma.rn.f32 	%f106, %f90, 0f32A55E34, %f105;
	fma.rn.f32 	%f107, %f102, %f96, %f106;
	fma.rn.f32 	%f108, %f100, %f90, %f107;
	add.rn.f32 	%f109, %f101, %f108;
	mov.f32 	%f110, 0f85AC08B4;
	mul.rn.f32 	%f111, %f109, %f110;
	cvt.rni.f32.f32 	%f112, %f111;
	sub.f32 	%f113, %f111, %f112;
	neg.f32 	%f114, %f111;
	fma.rn.f32 	%f115, %f109, 0f85AC08B4, %f114;
	neg.f32 	%f116, %f101;
	add.rn.f32 	%f117, %f109, %f116;
	neg.f32 	%f118, %f117;
	add.rn.f32 	%f119, %f108, %f118;
	fma.rn.f32 	%f120, %f119, 0f85AC08B4, %f115;
	add.f32 	%f121, %f113, %f120;
	setp.gt.f32 	%p9, %f112, 0f00000000;
	selp.b32 	%r45, 0, -2097152000, %p9;
	setp.geu.f32 	%p10, %f2, 0f00000000;
	setp.lt.f32 	%p11, %f111, 0f00000000;
	selp.f32 	%f122, 0f00000000, 0f7F800000, %p11;
	abs.f32 	%f123, %f111;
	setp.gt.f32 	%p12, %f123, 0f43180000;
	cvt.rzi.s32.f32 	%r46, %f112;
	shl.b32 	%r47, %r46, 23;
	sub.s32 	%r48, %r47, %r45;
	mov.b32 	%f124, %r48;
	add.s32 	%r49, %r45, 2130706432;
	mov.b32 	%f125, %r49;
	fma.rn.f32 	%f126, %f121, 0f391FCB8E, 0f3AAF85ED;
	fma.rn.f32 	%f127, %f126, %f121, 0f3C1D9856;
	fma.rn.f32 	%f128, %f127, %f121, 0f3D6357BB;
	fma.rn.f32 	%f129, %f128, %f121, 0f3E75FDEC;
	fma.rn.f32 	%f130, %f129, %f121, 0f3F317218;
	fma.rn.f32 	%f131, %f130, %f121, 0f3F800000;
	mul.f32 	%f132, %f131, %f125;
	mul.f32 	%f133, %f132, %f124;
	selp.f32 	%f198, %f122, %f133, %p12;
	@%p10 bra 	$L__BB0_7;
	mov.f32 	%f198, 0f7FFFFFFF;
$L__BB0_7:
	add.f32 	%f137, %f37, 0f2D948363;
	sub.f32 	%f138, %f137, %f198;
	setp.leu.f32 	%p13, %f205, %f138;
	setp.lt.s32 	%p14, %r35, 1;
	or.pred  	%p15, %p13, %p14;
	@%p15 bra 	$L__BB0_49;
	mov.f32 	%f139, 0fFB4EA6FC;
	sub.f32 	%f140, %f139, %f38;
	abs.f32 	%f8, %f140;
	mul.f32 	%f9, %f8, 0f4B000000;
	neg.f32 	%f10, %f8;
	mov.b32 	%r53, %f9;
	and.b32  	%r1, %r53, -8388608;
	and.b32  	%r54, %r53, 8388607;
	or.b32  	%r55, %r54, 1065353216;
	mov.b32 	%f11, %r55;
	div.rn.f32 	%f141, %f40, %f41;
	sub.f32 	%f12, %f141, %f42;
	min.s32 	%r56, %r36, %r37;
	setp.lt.s32 	%p16, %r56, 1;
	@%p16 bra 	$L__BB0_49;
	setp.gt.s32 	%p17, %r38, 0;
	@%p17 bra 	$L__BB0_19;
	rcp.approx.ftz.f32 	%f13, %f11;
	neg.f32 	%f14, %f11;
	mov.f32 	%f142, 0f3FB8AA3B;
	mov.f32 	%f143, 0f00000000;
	mul.rn.f32 	%f144, %f143, %f142;
	cvt.rzi.f32.f32 	%f145, %f144;
	mov.f32 	%f146, 0f42FC0000;
	copysign.f32 	%f147, %f145, %f146;
	abs.f32 	%f148, %f145;
	setp.gt.f32 	%p18, %f148, 0f42FC0000;
	selp.f32 	%f149, %f147, %f145, %p18;
	fma.rn.f32 	%f150, %f149, 0fBF317218, 0f00000000;
	fma.rn.f32 	%f151, %f149, 0f3102E308, %f150;
	mul.f32 	%f152, %f151, 0f3FB8AA3B;
	ex2.approx.ftz.f32 	%f153, %f152;
	add.f32 	%f154, %f149, 0f4B40007D;
	mov.b32 	%r58, %f154;
	shl.b32 	%r59, %r58, 23;
	mov.b32 	%f155, %r59;
	mul.f32 	%f156, %f153, %f155;
	mov.f32 	%f157, 0f3E000000;
	div.approx.ftz.f32 	%f158, %f157, %f156;
	fma.rn.f32 	%f15, %f156, 0f40000000, %f158;
	setp.leu.f32 	%p19, %f8, 0f00000000;
	mov.b32 	%f159, %r1;
	selp.f32 	%f16, 0f7FFFFFFF, %f159, %p19;
	sub.s32 	%r2, 1283457024, %r1;
	add.f32 	%f17, %f8, %f8;
	mov.b32 	%r3, %f8;
	mov.b32 	%r86, 0;
$L__BB0_11:
	mov.b32 	%r87, 0;
$L__BB0_12:
	mov.b32 	%r88, 0;
$L__BB0_13:
	setp.gt.f32 	%p20, %f8, 0f417B526E;
	mov.f32 	%f204, 0f417B526E;
	@%p20 bra 	$L__BB0_46;
	setp.ltu.f32 	%p21, %f9, 0f417B526E;
	@%p21 bra 	$L__BB0_41;
	mov.f32 	%f161, 0f417B526E;
	div.approx.f32 	%f162, %f161, %f8;
	cvt.rzi.f32.f32 	%f202, %f162;
	fma.rn.f32 	%f23, %f10, %f202, 0f417B526E;
	mov.b32 	%r27, %f23;
	setp.lt.u32 	%p22, %r27, %r3;
	@%p22 bra 	$L__BB0_40;
	setp.gt.u32 	%p23, %r27, -2147483648;
	@%p23 bra 	$L__BB0_39;
	add.f32 	%f202, %f202, 0f3F800000;
	setp.ltu.f32 	%p24, %f23, %f17;
	@%p24 bra 	$L__BB0_40;
	add.f32 	%f163, %f202, 0f3F800000;
	fma.rn.f32 	%f164, %f8, 0fC0400000, %f23;
	setp.ge.f32 	%p25, %f164, 0f00000000;
	add.f32 	%f165, %f163, 0f3F800000;
	selp.f32 	%f202, %f165, %f163, %p25;
	bra.uni 	$L__BB0_40;
$L__BB0_19:
	and.b32  	%r4, %r38, 15;
	add.s32 	%r5, %r4, -1;
	and.b32  	%r6, %r38, 7;
	add.s32 	%r7, %r6, -1;
	and.b32  	%r8, %r38, 2147483632;
	and.b32  	%r9, %r38, 3;
	neg.s32 	%r10, %r8;
	add.s64 	%rd2, %rd1, 32;
	mov.b32 	%r79, 0;
$L__BB0_20:
	mov.b32 	%r80, 0;
$L__BB0_21:
	mov.b32 	%r81, 0;
$L__BB0_22:
	setp.lt.u32 	%p36, %r38, 16;
	mov.b32 	%r84, 0;
	@%p36 bra 	$L__BB0_25;
	mov.u64 	%rd16, %rd2;
	mov.u32 	%r82, %r10;
$L__BB0_24:
	.pragma "nounroll";
	mov.b32 	%r69, 2075144598;
	st.global.u32 	[%rd16+-32], %r69;
	st.global.u32 	[%rd16+-28], %r69;
	st.global.u32 	[%rd16+-24], %r69;
	st.global.u32 	[%rd16+-20], %r69;
	st.global.u32 	[%rd16+-16], %r69;
	st.global.u32 	[%rd16+-12], %r69;
	st.global.u32 	[%rd16+-8], %r69;
	st.global.u32 	[%rd16+-4], %r69;
	st.global.u32 	[%rd16], %r69;
	st.global.u32 	[%rd16+4], %r69;
	st.global.u32 	[%rd16+8], %r69;
	st.global.u32 	[%rd16+12], %r69;
	st.global.u32 	[%rd16+16], %r69;
	st.global.u32 	[%rd16+20], %r69;
	st.global.u32 	[%rd16+24], %r69;
	st.global.u32 	[%rd16+28], %r69;
	add.s32 	%r82, %r82, 16;
	add.s64 	%rd16, %rd16, 64;
	setp.ne.s32 	%p37, %r82, 0;
	mov.u32 	%r84, %r8;
	@%p37 bra 	$L__BB0_24;
$L__BB0_25:
	setp.eq.s32 	%p38, %r4, 0;
	@%p38 bra 	$L__BB0_35;
	setp.lt.u32 	%p39, %r5, 7;
	@%p39 bra 	$L__BB0_28;
	mul.wide.u32 	%rd7, %r84, 4;
	add.s64 	%rd8, %rd1, %rd7;
	mov.b32 	%r70, 2075144598;
	st.global.u32 	[%rd8], %r70;
	st.global.u32 	[%rd8+4], %r70;
	st.global.u32 	[%rd8+8], %r70;
	st.global.u32 	[%rd8+12], %r70;
	st.global.u32 	[%rd8+16], %r70;
	st.global.u32 	[%rd8+20], %r70;
	st.global.u32 	[%rd8+24], %r70;
	st.global.u32 	[%rd8+28], %r70;
	add.s32 	%r84, %r84, 8;
$L__BB0_28:
	setp.eq.s32 	%p40, %r6, 0;
	@%p40 bra 	$L__BB0_35;
	setp.lt.u32 	%p41, %r7, 3;
	@%p41 bra 	$L__BB0_31;
	mul.wide.u32 	%rd9, %r84, 4;
	add.s64 	%rd10, %rd1, %rd9;
	mov.b32 	%r71, 2075144598;
	st.global.u32 	[%rd10], %r71;
	st.global.u32 	[%rd10+4], %r71;
	st.global.u32 	[%rd10+8], %r71;
	st.global.u32 	[%rd10+12], %r71;
	add.s32 	%r84, %r84, 4;
$L__BB0_31:
	setp.eq.s32 	%p42, %r9, 0;
	@%p42 bra 	$L__BB0_35;
	setp.eq.s32 	%p43, %r9, 1;
	mul.wide.u32 	%rd11, %r84, 4;
	add.s64 	%rd5, %rd1, %rd11;
	mov.b32 	%r72, 2075144598;
	st.global.u32 	[%rd5], %r72;
	@%p43 bra 	$L__BB0_35;
	setp.eq.s32 	%p44, %r9, 2;
	mov.b32 	%r73, 2075144598;
	st.global.u32 	[%rd5+4], %r73;
	@%p44 bra 	$L__BB0_35;
	mov.b32 	%r74, 2075144598;
	st.global.u32 	[%rd5+8], %r74;
$L__BB0_35:
	add.s32 	%r81, %r81, 1;
	setp.ne.s32 	%p45, %r81, %r37;
	@%p45 bra 	$L__BB0_22;
	add.s32 	%r80, %r80, 1;
	setp.ne.s32 	%p46, %r80, %r36;
	@%p46 bra 	$L__BB0_21;
	add.s32 	%r79, %r79, 1;
	setp.ne.s32 	%p47, %r79, %r35;
	@%p47 bra 	$L__BB0_20;
	fma.rn.f32 	%f184, %f12, 0f3BBB989D, 0f3F000000;
	cvt.sat.f32.f32 	%f185, %f184;
	mov.f32 	%f186, 0f4B400001;
	mov.f32 	%f187, 0f437C0000;
	fma.rm.f32 	%f188, %f185, %f187, %f186;
	add.f32 	%f189, %f188, 0fCB40007F;
	neg.f32 	%f190, %f189;
	fma.rn.f32 	%f191, %f12, 0f3FB8AA3B, %f190;
	fma.rn.f32 	%f192, %f12, 0f32A57060, %f191;
	ex2.approx.ftz.f32 	%f193, %f192;
	mov.b32 	%r75, %f188;
	shl.b32 	%r76, %r75, 23;
	mov.b32 	%f194, %r76;
	mul.f32 	%f195, %f193, %f194;
	mul.f32 	%f196, %f39, %f195;
	mov.f32 	%f197, 0f7BB03196;
	sub.f32 	%f205, %f197, %f196;
	bra.uni 	$L__BB0_49;
$L__BB0_39:
	add.f32 	%f166, %f202, 0fBF800000;
	setp.lt.f32 	%p26, %f23, %f10;
	add.f32 	%f167, %f166, 0fBF800000;
	selp.f32 	%f202, %f167, %f166, %p26;
$L__BB0_40:
	fma.rn.f32 	%f204, %f10, %f202, 0f417B526E;
	bra.uni 	$L__BB0_46;
$L__BB0_41:
	setp.eq.s32 	%p27, %r1, 1283457024;
	mov.f32 	%f203, 0f347B526E;
	@%p27 bra 	$L__BB0_45;
	mov.b32 	%r89, 1073435246;
	mov.u32 	%r90, %r2;
$L__BB0_43:
	min.u32 	%r63, %r90, 192937984;
	add.s32 	%r64, %r89, %r63;
	mov.b32 	%f169, %r64;
	mul.f32 	%f170, %f13, %f169;
	fma.rn.f32 	%f171, %f14, %f170, %f169;
	fma.rn.f32 	%f172, %f171, %f13, %f170;
	fma.rn.f32 	%f173, %f14, %f172, %f169;
	fma.rz.f32 	%f174, %f173, %f13, %f172;
	cvt.rzi.f32.f32 	%f175, %f174;
	fma.rn.f32 	%f176, %f14, %f175, %f169;
	sub.s32 	%r90, %r90, %r63;
	mov.b32 	%r89, %f176;
	setp.ne.s32 	%p28, %r90, 0;
	setp.ne.s32 	%p29, %r89, 0;
	and.pred  	%p30, %p28, %p29;
	@%p30 bra 	$L__BB0_43;
	mul.f32 	%f203, %f176, 0f34000000;
$L__BB0_45:
	mul.f32 	%f204, %f16, %f203;
$L__BB0_46:
	abs.f32 	%f177, %f204;
	setp.nan.f32 	%p31, %f177, %f177;
	abs.f32 	%f178, %f204;
	neg.f32 	%f179, %f178;
	selp.f32 	%f180, %f204, %f179, %p31;
	mov.f32 	%f181, 0f2509B477;
	sub.f32 	%f182, %f181, %f180;
	add.f32 	%f183, %f205, %f182;
	setp.eq.f32 	%p32, %f183, %f15;
	selp.f32 	%f205, 0f80000064, %f183, %p32;
	add.s32 	%r88, %r88, 1;
	setp.ne.s32 	%p33, %r88, %r37;
	@%p33 bra 	$L__BB0_13;
	add.s32 	%r87, %r87, 1;
	setp.ne.s32 	%p34, %r87, %r36;
	@%p34 bra 	$L__BB0_12;
	add.s32 	%r86, %r86, 1;
	setp.ne.s32 	%p35, %r86, %r35;
	@%p35 bra 	$L__BB0_11;
$L__BB0_49:
	add.u64 	%rd12, %SP, 0;
	add.u64 	%rd13, %SPL, 0;
	cvt.f64.f32 	%fd1, %f205;
	st.local.f64 	[%rd13], %fd1;
	mov.u64 	%rd14, $str;
	cvta.global.u64 	%rd15, %rd14;
	{ // callseq 0, 0
	.param .b64 param0;
	st.param.b64 	[param0], %rd15;
	.param .b64 param1;
	st.param.b64 	[param1], %rd12;
	.param .b32 retval0;
	call.uni (retval0), 
	vprintf, 
	(
	param0, 
	param1
	);
	ld.param.b32 	%r77, [retval0];
	} // callseq 0
	ret;

}


// ===== COMPILED SASS (sm_100) =====

	.target	sm_100

	.elftype	@"ET_EXEC"


//--------------------- .note.nv.tkinfo           --------------------------
	.section	.note.nv.tkinfo,"",@"SHT_NOTE"
	.sectionflags	@"SHF_NOTE_NV_TKINFO"
	.tkinfo
        /*0018*/ 	.word	0x00000002
        /*0030*/ 	.string	""
        /*0030*/ 	.string	"ptxas"
        /*0030*/ 	.string	"Cuda compilation tools, release 13.0, V13.0.88"
        /*0030*/ 	.string	"Build cuda_13.0.r13.0/compiler.36424714_0"
        /*0030*/ 	.string	"-arch sm_100 -m 64 "



//--------------------- .note.nv.cuinfo           --------------------------
	.section	.note.nv.cuinfo,"",@"SHT_NOTE"
	.sectionflags	@"SHF_NOTE_NV_CUINFO"
        /*0018*/ 	.short	0x0002
        /*001a*/ 	.short	0x0064
        /*001c*/ 	.short	0x0082
	.zero		2


//--------------------- .nv.info                  --------------------------
	.section	.nv.info,"",@"SHT_CUDA_INFO"
	.align	4


	//----- nvinfo : EIATTR_REGCOUNT
	.align		4
        /*0000*/ 	.byte	0x04, 0x2f
        /*0002*/ 	.short	(.L_2 - .L_1)
	.align		4
.L_1:
        /*0004*/ 	.word	index@(_Z7computefiiiffffifPfffff)
        /*0008*/ 	.word	0x00000018


	//----- nvinfo : EIATTR_FRAME_SIZE
	.align		4
.L_2:
        /*000c*/ 	.byte	0x04, 0x11
        /*000e*/ 	.short	(.L_4 - .L_3)
	.align		4
.L_3:
        /*0010*/ 	.word	index@($__internal_0_$__cuda_sm3x_div_rn_noftz_f32_slowpath)
        /*0014*/ 	.word	0x00000008


	//----- nvinfo : EIATTR_FRAME_SIZE
	.align		4
.L_4:
        /*0018*/ 	.byte	0x04, 0x11
        /*001a*/ 	.short	(.L_6 - .L_5)
	.align		4
.L_5:
        /*001c*/ 	.word	index@(_Z7computefiiiffffifPfffff)
        /*0020*/ 	.word	0x00000008


	//----- nvinfo : EIATTR_MIN_STACK_SIZE
	.align		4
.L_6:
        /*0024*/ 	.byte	0x04, 0x12
        /*0026*/ 	.short	(.L_8 - .L_7)
	.align		4
.L_7:
        /*0028*/ 	.word	index@(_Z7computefiiiffffifPfffff)
        /*002c*/ 	.word	0x00000008
.L_8:


//--------------------- .nv.compat                --------------------------
	.section	.nv.compat,"",@"SHT_CUDA_COMPAT_INFO"
	.align	4
        /*0000*/ 	.byte	0x02, 0x09, 0x00, 0x00, 0x02, 0x02, 0x01, 0x00, 0x02, 0x05, 0x05, 0x00, 0x03, 0x07, 0x01, 0x01
        /*0010*/ 	.byte	0x02, 0x03, 0x00, 0x00, 0x02, 0x06, 0x01, 0x00, 0x04, 0x0b, 0x08, 0x00, 0x01, 0x00, 0x00, 0x00
        /*0020*/ 	.byte	0x00, 0x00, 0x00, 0x00


//--------------------- .nv.info._Z7computefiiiffffifPfffff --------------------------
	.section	.nv.info._Z7computefiiiffffifPfffff,"",@"SHT_CUDA_INFO"
	.sectionflags	@""
	.align	4


	//----- nvinfo : EIATTR_CUDA_API_VERSION
	.align		4
        /*0000*/ 	.byte	0x04, 0x37
        /*0002*/ 	.short	(.L_10 - .L_9)
.L_9:
        /*0004*/ 	.word	0x00000082


	//----- nvinfo : EIATTR_KPARAM_INFO
	.align		4
.L_10:
        /*0008*/ 	.byte	0x04, 0x17
        /*000a*/ 	.short	(.L_12 - .L_11)
.L_11:
        /*000c*/ 	.word	0x00000000
        /*0010*/ 	.short	0x000e
        /*0012*/ 	.short	0x003c
        /*0014*/ 	.byte	0x00, 0xf0, 0x11, 0x00


	//----- nvinfo : EIATTR_KPARAM_INFO
	.align		4
.L_12:
        /*0018*/ 	.byte	0x04, 0x17
        /*001a*/ 	.short	(.L_14 - .L_13)
.L_13:
        /*001c*/ 	.word	0x00000000
        /*0020*/ 	.short	0x000d
        /*0022*/ 	.short	0x0038
        /*0024*/ 	.byte	0x00, 0xf0, 0x11, 0x00


	//----- nvinfo : EIATTR_KPARAM_INFO
	.align		4
.L_14:
        /*0028*/ 	.byte	0x04, 0x17
        /*002a*/ 	.short	(.L_16 - .L_15)
.L_15:
        /*002c*/ 	.word	0x00000000
        /*0030*/ 	.short	0x000c
        /*0032*/ 	.short	0x0034
        /*0034*/ 	.byte	0x00, 0xf0, 0x11, 0x00


	//----- nvinfo : EIATTR_KPARAM_INFO
	.align		4
.L_16:
        /*0038*/ 	.byte	0x04, 0x17
        /*003a*/ 	.short	(.L_18 - .L_17)
.L_17:
        /*003c*/ 	.word	0x00000000
        /*0040*/ 	.short	0x000b
        /*0042*/ 	.short	0x0030
        /*0044*/ 	.byte	0x00, 0xf0, 0x11, 0x00


	//----- nvinfo : EIATTR_KPARAM_INFO
	.align		4
.L_18:
        /*0048*/ 	.byte	0x04, 0x17
        /*004a*/ 	.short	(.L_20 - .L_19)
.L_19:
        /*004c*/ 	.word	0x00000000
        /*0050*/ 	.short	0x000a
        /*0052*/ 	.short	0x0028
        /*0054*/ 	.byte	0x00, 0xf5, 0x21, 0x00


	//----- nvinfo : EIATTR_KPARAM_INFO
	.align		4
.L_20:
        /*0058*/ 	.byte	0x04, 0x17
        /*005a*/ 	.short	(.L_22 - .L_21)
.L_21:
        /*005c*/ 	.word	0x00000000
        /*0060*/ 	.short	0x0009
        /*0062*/ 	.short	0x0024
        /*0064*/ 	.byte	0x00, 0xf0, 0x11, 0x00


	//----- nvinfo : EIATTR_KPARAM_INFO
	.align		4
.L_22:
        /*0068*/ 	.byte	0x04, 0x17
        /*006a*/ 	.short	(.L_24 - .L_23)
.L_23:
        /*006c*/ 	.word	0x00000000
        /*0070*/ 	.short	0x0008
        /*0072*/ 	.short	0x0020
        /*0074*/ 	.byte	0x00, 0xf0, 0x11, 0x00


	//----- nvinfo : EIATTR_KPARAM_INFO
	.align		4
.L_24:
        /*0078*/ 	.byte	0x04, 0x17
        /*007a*/ 	.short	(.L_26 - .L_25)
.L_25:
        /*007c*/ 	.word	0x00000000
        /*0080*/ 	.short	0x0007
        /*0082*/ 	.short	0x001c
        /*0084*/ 	.byte	0x00, 0xf0, 0x11, 0x00


	//----- nvinfo : EIATTR_KPARAM_INFO
	.align		4
.L_26:
        /*0088*/ 	.byte	0x04, 0x17
        /*008a*/ 	.short	(.L_28 - .L_27)
.L_27:
        /*008c*/ 	.word	0x00000000
        /*0090*/ 	.short	0x0006
        /*0092*/ 	.short	0x0018
        /*0094*/ 	.byte	0x00, 0xf0, 0x11, 0x00


	//----- nvinfo : EIATTR_KPARAM_INFO
	.align		4
.L_28:
        /*0098*/ 	.byte	0x04, 0x17
        /*009a*/ 	.short	(.L_30 - .L_29)
.L_29:
        /*009c*/ 	.word	0x00000000
        /*00a0*/ 	.short	0x0005
        /*00a2*/ 	.short	0x0014
        /*00a4*/ 	.byte	0x00, 0xf0, 0x11, 0x00


	//----- nvinfo : EIATTR_KPARAM_INFO
	.align		4
.L_30:
        /*00a8*/ 	.byte	0x04, 0x17
        /*00aa*/ 	.short	(.L_32 - .L_31)
.L_31:
        /*00ac*/ 	.word	0x00000000
        /*00b0*/ 	.short	0x0004
        /*00b2*/ 	.short	0x0010
        /*00b4*/ 	.byte	0x00, 0xf0, 0x11, 0x00


	//----- nvinfo : EIATTR_KPARAM_INFO
	.align		4
.L_32:
        /*00b8*/ 	.byte	0x04, 0x17
        /*00ba*/ 	.short	(.L_34 - .L_33)
.L_33:
        /*00bc*/ 	.word	0x00000000
        /*00c0*/ 	.short	0x0003
        /*00c2*/ 	.short	0x000c
        /*00c4*/ 	.byte	0x00, 0xf0, 0x11, 0x00


	//----- nvinfo : EIATTR_KPARAM_INFO
	.align		4
.L_34:
        /*00c8*/ 	.byte	0x04, 0x17
        /*00ca*/ 	.short	(.L_36 - .L_35)
.L_35:
        /*00cc*/ 	.word	0x00000000
        /*00d0*/ 	.short	0x0002
        /*00d2*/ 	.short	0x0008
        /*00d4*/ 	.byte	0x00, 0xf0, 0x11, 0x00


	//----- nvinfo : EIATTR_KPARAM_INFO
	.align		4
.L_36:
        /*00d8*/ 	.byte	0x04, 0x17
        /*00da*/ 	.short	(.L_38 - .L_37)
.L_37:
        /*00dc*/ 	.word	0x00000000
        /*00e0*/ 	.short	0x0001
        /*00e2*/ 	.short	0x0004
        /*00e4*/ 	.byte	0x00, 0xf0, 0x11, 0x00


	//----- nvinfo : EIATTR_KPARAM_INFO
	.align		4
.L_38:
        /*00e8*/ 	.byte	0x04, 0x17
        /*00ea*/ 	.short	(.L_40 - .L_39)
.L_39:
        /*00ec*/ 	.word	0x00000000
        /*00f0*/ 	.short	0x0000
        /*00f2*/ 	.short	0x0000
        /*00f4*/ 	.byte	0x00, 0xf0, 0x11, 0x00


	//----- nvinfo : EIATTR_SPARSE_MMA_MASK
	.align		4
.L_40:
        /*00f8*/ 	.byte	0x03, 0x50
        /*00fa*/ 	.short	0x0000


	//----- nvinfo : EIATTR_MAXREG_COUNT
	.align		4
        /*00fc*/ 	.byte	0x03, 0x1b
        /*00fe*/ 	.short	0x00ff


	//----- nvinfo : EIATTR_EXTERNS
	.align		4
        /*0100*/ 	.byte	0x04, 0x0f
        /*0102*/ 	.short	(.L_42 - .L_41)


	//   ....[0]....
	.align		4
.L_41:
        /*0104*/ 	.word	index@(vprintf)


	//----- nvinfo : EIATTR_MERCURY_ISA_VERSION
	.align		4
.L_42:
        /*0108*/ 	.byte	0x03, 0x5f
        /*010a*/ 	.short	0x0101


	//----- nvinfo : EIATTR_VRC_CTA_INIT_COUNT
	.align		4
        /*010c*/ 	.byte	0x02, 0x4a
	.zero		1
	.zero		1


	//----- nvinfo : EIATTR_SYSCALL_OFFSETS
	.align		4
        /*0110*/ 	.byte	0x04, 0x46
        /*0112*/ 	.short	(.L_44 - .L_43)


	//   ....[0]....
.L_43:
        /*0114*/ 	.word	0x00001880


	//----- nvinfo : EIATTR_EXIT_INSTR_OFFSETS
	.align		4
.L_44:
        /*0118*/ 	.byte	0x04, 0x1c
        /*011a*/ 	.short	(.L_46 - .L_45)


	//   ....[0]....
.L_45:
        /*011c*/ 	.word	0x00001890


	//----- nvinfo : EIATTR_CRS_STACK_SIZE
	.align		4
.L_46:
        /*0120*/ 	.byte	0x04, 0x1e
        /*0122*/ 	.short	(.L_48 - .L_47)
.L_47:
        /*0124*/ 	.word	0x00000000


	//----- nvinfo : EIATTR_CBANK_PARAM_SIZE
	.align		4
.L_48:
        /*0128*/ 	.byte	0x03, 0x19
        /*012a*/ 	.short	0x0040


	//----- nvinfo : EIATTR_PARAM_CBANK
	.align		4
        /*012c*/ 	.byte	0x04, 0x0a
        /*012e*/ 	.short	(.L_50 - .L_49)
	.align		4
.L_49:
        /*0130*/ 	.word	index@(.nv.constant0._Z7computefiiiffffifPfffff)
        /*0134*/ 	.short	0x0380
        /*0136*/ 	.short	0x0040


	//----- nvinfo : EIATTR_SW_WAR
	.align		4
.L_50:
        /*0138*/ 	.byte	0x04, 0x36
        /*013a*/ 	.short	(.L_52 - .L_51)
.L_51:
        /*013c*/ 	.word	0x00000008
.L_52:


//--------------------- .nv.callgraph             --------------------------
	.section	.nv.callgraph,"",@"SHT_CUDA_CALLGRAPH"
	.align	4
	.sectionentsize	8
	.align		4
        /*0000*/ 	.word	0x00000000
	.align		4
        /*0004*/ 	.word	0xffffffff
	.align		4
        /*0008*/ 	.word	index@(_Z7computefiiiffffifPfffff)
	.align		4
        /*000c*/ 	.word	index@(vprintf)
	.align		4
        /*0010*/ 	.word	0x00000000
	.align		4
        /*0014*/ 	.word	0xfffffffe
	.align		4
        /*0018*/ 	.word	0x00000000
	.align		4
        /*001c*/ 	.word	0xfffffffd
	.align		4
        /*0020*/ 	.word	0x00000000
	.align		4
        /*0024*/ 	.word	0xfffffffc


//--------------------- .nv.constant4             --------------------------
	.section	.nv.constant4,"a",@progbits
	.align	8
	.align		8
.nv.constant4:
        /*0000*/ 	.dword	vprintf
	.align		8
        /*0008*/ 	.dword	$str


//--------------------- .text._Z7computefiiiffffifPfffff --------------------------
	.section	.text._Z7computefiiiffffifPfffff,"ax",@progbits
	.align	128
        .global         _Z7computefiiiffffifPfffff
        .type           _Z7computefiiiffffifPfffff,@function
        .size           _Z7computefiiiffffifPfffff,(.L_x_34 - _Z7computefiiiffffifPfffff)
        .other          _Z7computefiiiffffifPfffff,@"STO_CUDA_ENTRY STV_DEFAULT"
_Z7computefiiiffffifPfffff:
.text._Z7computefiiiffffifPfffff:
[----:B------:R-:W0:Y:S08]  /*0000*/  LDC R1, c[0x0][0x37c] ;  /* 0x0000df00ff017b82 */ /* 0x000e300000000800 */
[----:B------:R-:W1:Y:S01]  /*0010*/  LDC.64 R2, c[0x0][0x398] ;  /* 0x0000e600ff027b82 */ /* 0x000e620000000a00 */
[----:B------:R-:W2:Y:S01]  /*0020*/  LDCU UR4, c[0x0][0x2f8] ;  /* 0x00005f00ff0477ac */ /* 0x000ea20008000800 */
[----:B0-----:R-:W-:Y:S01]  /*0030*/  IADD3 R1, PT, PT, R1, -0x8, RZ ;  /* 0xfffffff801017810 */ /* 0x001fe20007ffe0ff */
[----:B------:R-:W0:Y:S01]  /*0040*/  LDCU UR6, c[0x0][0x380] ;  /* 0x00007000ff0677ac */ /* 0x000e220008000800 */
[----:B------:R-:W3:Y:S02]  /*0050*/  LDCU UR5, c[0x0][0x2fc] ;  /* 0x00005f80ff0577ac */ /* 0x000ee40008000800 */
[----:B--2---:R-:W-:Y:S01]  /*0060*/  IADD3 R6, P1, PT, R1, UR4, RZ ;  /* 0x0000000401067c10 */ /* 0x004fe2000ff3e0ff */
[----:B-1----:R-:W-:Y:S01]  /*0070*/  FADD R3, RZ, R3 ;  /* 0x00000003ff037221 */ /* 0x002fe20000000000 */
[----:B------:R-:W-:-:S02]  /*0080*/  FMUL R2, R2, -1.5903999478159544587e-35 ;  /* 0x85a91ece02027820 */ /* 0x000fc40000400000 */
[----:B---3--:R-:W-:Y:S01]  /*0090*/  IADD3.X R7, PT, PT, RZ, UR5, RZ, P1, !PT ;  /* 0x00000005ff077c10 */ /* 0x008fe20008ffe4ff */
[----:B------:R-:W1:Y:S08]  /*00a0*/  MUFU.RCP R0, R3 ;  /* 0x0000000300007308 */ /* 0x000e700000001000 */
[----:B------:R-:W2:Y:S01]  /*00b0*/  FCHK P0, R2, R3 ;  /* 0x0000000302007302 */ /* 0x000ea20000000000 */
[----:B-1----:R-:W-:-:S04]  /*00c0*/  FFMA R5, -R3, R0, 1 ;  /* 0x3f80000003057423 */ /* 0x002fc80000000100 */
[----:B------:R-:W-:-:S04]  /*00d0*/  FFMA R5, R0, R5, R0 ;  /* 0x0000000500057223 */ /* 0x000fc80000000000 */
[----:B------:R-:W-:-:S04]  /*00e0*/  FFMA R0, R2, R5, RZ ;  /* 0x0000000502007223 */ /* 0x000fc800000000ff */
[----:B------:R-:W-:-:S04]  /*00f0*/  FFMA R4, -R3, R0, R2 ;  /* 0x0000000003047223 */ /* 0x000fc80000000102 */
[----:B------:R-:W-:Y:S01]  /*0100*/  FFMA R4, R5, R4, R0 ;  /* 0x0000000405047223 */ /* 0x000fe20000000000 */
[----:B0-----:R-:W-:Y:S01]  /*0110*/  IMAD.U32 R0, RZ, RZ, UR6 ;  /* 0x00000006ff007e24 */ /* 0x001fe2000f8e00ff */
[----:B--2---:R-:W-:Y:S06]  /*0120*/  @!P0 BRA `(.L_x_0) ;  /* 0x00000000000c8947 */ /* 0x004fec0003800000 */
[----:B------:R-:W-:-:S07]  /*0130*/  MOV R4, 0x150 ;  /* 0x0000015000047802 */ /* 0x000fce0000000f00 */
[----:B------:R-:W-:Y:S05]  /*0140*/  CALL.REL.NOINC `($__internal_0_$__cuda_sm3x_div_rn_noftz_f32_slowpath) ;  /* 0x0000001400d47944 */ /* 0x000fea0003c00000 */
[----:B------:R-:W-:-:S07]  /*0150*/  IMAD.MOV.U32 R4, RZ, RZ, R2 ;  /* 0x000000ffff047224 */ /* 0x000fce00078e0002 */
.L_x_0:
[----:B------:R-:W0:Y:S01]  /*0160*/  MUFU.RCP R3, R4 ;  /* 0x0000000400037308 */ /* 0x000e220000001000 */
[----:B------:R-:W-:Y:S02]  /*0170*/  UMOV UR4, 0x3f40438 ;  /* 0x03f4043800047882 */ /* 0x000fe40000000000 */
[----:B------:R-:W-:-:S05]  /*0180*/  MOV R5, UR4 ;  /* 0x0000000400057c02 */ /* 0x000fca0008000f00 */
[----:B------:R-:W1:Y:S01]  /*0190*/  FCHK P0, -R5, R4 ;  /* 0x0000000405007302 */ /* 0x000e620000000100 */
[----:B0-----:R-:W-:-:S04]  /*01a0*/  FFMA R2, R3, -R4, 1 ;  /* 0x3f80000003027423 */ /* 0x001fc80000000804 */
[----:B------:R-:W-:-:S04]  /*01b0*/  FFMA R2, R3, R2, R3 ;  /* 0x0000000203027223 */ /* 0x000fc80000000003 */
[----:B------:R-:W-:-:S04]  /*01c0*/  FFMA R3, R2, -1.4341999657530448911e-36, RZ ;  /* 0x83f4043802037823 */ /* 0x000fc800000000ff */
[----:B------:R-:W-:-:S04]  /*01d0*/  FFMA R8, R3, -R4, -1.4341999657530448911e-36 ;  /* 0x83f4043803087423 */ /* 0x000fc80000000804 */
[----:B------:R-:W-:Y:S01]  /*01e0*/  FFMA R3, R2, R8, R3 ;  /* 0x0000000802037223 */ /* 0x000fe20000000003 */
[----:B-1----:R-:W-:Y:S06]  /*01f0*/  @!P0 BRA `(.L_x_1) ;  /* 0x0000000000148947 */ /* 0x002fec0003800000 */
[----:B------:R-:W-:Y:S02]  /*0200*/  HFMA2 R2, -RZ, RZ, -6.03199005126953125e-05, 6.4373016357421875e-05 ;  /* 0x83f40438ff027431 */ /* 0x000fe400000001ff */
[----:B------:R-:W-:Y:S01]  /*0210*/  IMAD.MOV.U32 R3, RZ, RZ, R4 ;  /* 0x000000ffff037224 */ /* 0x000fe200078e0004 */
[----:B------:R-:W-:-:S07]  /*0220*/  MOV R4, 0x240 ;  /* 0x0000024000047802 */ /* 0x000fce0000000f00 */
[----:B------:R-:W-:Y:S05]  /*0230*/  CALL.REL.NOINC `($__internal_0_$__cuda_sm3x_div_rn_noftz_f32_slowpath) ;  /* 0x0000001400987944 */ /* 0x000fea0003c00000 */
[----:B------:R-:W-:-:S07]  /*0240*/  IMAD.MOV.U32 R3, RZ, RZ, R2 ;  /* 0x000000ffff037224 */ /* 0x000fce00078e0002 */
.L_x_1:
[----:B------:R-:W0:Y:S01]  /*0250*/  MUFU.RCP R2, R3 ;  /* 0x0000000300027308 */ /* 0x000e220000001000 */
[----:B------:R-:W-:Y:S02]  /*0260*/  UMOV UR4, 0x7872572d ;  /* 0x7872572d00047882 */ /* 0x000fe40000000000 */
[----:B------:R-:W-:-:S05]  /*0270*/  MOV R8, UR4 ;  /* 0x0000000400087c02 */ /* 0x000fca0008000f00 */
[----:B------:R-:W1:Y:S01]  /*0280*/  FCHK P0, -R8, R3 ;  /* 0x0000000308007302 */ /* 0x000e620000000100 */
[----:B0-----:R-:W-:-:S04]  /*0290*/  FFMA R5, R2, -R3, 1 ;  /* 0x3f80000002057423 */ /* 0x001fc80000000803 */
[----:B------:R-:W-:-:S04]  /*02a0*/  FFMA R2, R2, R5, R2 ;  /* 0x0000000502027223 */ /* 0x000fc80000000002 */
[----:B------:R-:W-:-:S04]  /*02b0*/  FFMA R4, R2, -1.96609996041915488020e+34, RZ ;  /* 0xf872572d02047823 */ /* 0x000fc800000000ff */
[----:B------:R-:W-:-:S04]  /*02c0*/  FFMA R5, R4, -R3, -1.96609996041915488020e+34 ;  /* 0xf872572d04057423 */ /* 0x000fc80000000803 */
[----:B------:R-:W-:Y:S01]  /*02d0*/  FFMA R4, R2, R5, R4 ;  /* 0x0000000502047223 */ /* 0x000fe20000000004 */
[----:B-1----:R-:W-:Y:S06]  /*02e0*/  @!P0 BRA `(.L_x_2) ;  /* 0x0000000000108947 */ /* 0x002fec0003800000 */
[----:B------:R-:W-:Y:S01]  /*02f0*/  IMAD.MOV.U32 R2, RZ, RZ, -0x78da8d3 ;  /* 0xf872572dff027424 */ /* 0x000fe200078e00ff */
[----:B------:R-:W-:-:S07]  /*0300*/  MOV R4, 0x320 ;  /* 0x0000032000047802 */ /* 0x000fce0000000f00 */
[----:B------:R-:W-:Y:S05]  /*0310*/  CALL.REL.NOINC `($__internal_0_$__cuda_sm3x_div_rn_noftz_f32_slowpath) ;  /* 0x0000001400607944 */ /* 0x000fea0003c00000 */
[----:B------:R-:W-:-:S07]  /*0320*/  MOV R4, R2 ;  /* 0x0000000200047202 */ /* 0x000fce0000000f00 */
.L_x_2:
[C---:B------:R-:W-:Y:S01]  /*0330*/  FMUL R2, |R4|.reuse, 1.4426950216293334961 ;  /* 0x3fb8aa3b04027820 */ /* 0x040fe20000400200 */
[----:B------:R-:W-:Y:S02]  /*0340*/  IMAD.MOV.U32 R3, RZ, RZ, 0x42fc0000 ;  /* 0x42fc0000ff037424 */ /* 0x000fe400078e00ff */
[----:B------:R-:W-:Y:S01]  /*0350*/  FMUL R9, R4, R4 ;  /* 0x0000000404097220 */ /* 0x000fe20000400000 */
[----:B------:R-:W-:Y:S01]  /*0360*/  IMAD.MOV.U32 R10, RZ, RZ, 0x363d0ada ;  /* 0x363d0adaff0a7424 */ /* 0x000fe200078e00ff */
[----:B------:R-:W0:Y:S01]  /*0370*/  LDCU UR4, c[0x0][0x394] ;  /* 0x00007280ff0477ac */ /* 0x000e220008000800 */
[----:B------:R-:W1:Y:S02]  /*0380*/  FRND.TRUNC R2, R2 ;  /* 0x0000000200027307 */ /* 0x000e64000020d000 */
[----:B------:R-:W-:-:S04]  /*0390*/  FFMA R10, R9, R10, 0.00019836159481201320887 ;  /* 0x394fff49090a7423 */ /* 0x000fc8000000000a */
[----:B------:R-:W-:-:S04]  /*03a0*/  FFMA R10, R9, R10, 0.0083333496004343032837 ;  /* 0x3c08889a090a7423 */ /* 0x000fc8000000000a */
[----:B------:R-:W-:-:S04]  /*03b0*/  FFMA R10, R9, R10, 0.16666667163372039795 ;  /* 0x3e2aaaab090a7423 */ /* 0x000fc8000000000a */
[----:B------:R-:W-:Y:S01]  /*03c0*/  FMUL R9, R9, R10 ;  /* 0x0000000a09097220 */ /* 0x000fe20000400000 */
[----:B-1----:R-:W-:Y:S02]  /*03d0*/  FSETP.GT.AND P0, PT, |R2|, 126, PT ;  /* 0x42fc00000200780b */ /* 0x002fe40003f04200 */
[----:B------:R-:W-:-:S04]  /*03e0*/  LOP3.LUT R3, R3, 0x80000000, R2, 0xb8, !PT ;  /* 0x8000000003037812 */ /* 0x000fc800078eb802 */
[----:B------:R-:W-:Y:S02]  /*03f0*/  FSEL R3, R3, R2, P0 ;  /* 0x0000000203037208 */ /* 0x000fe40000000000 */
[----:B------:R-:W-:-:S03]  /*0400*/  FSETP.GE.AND P0, PT, |R4|, 1, PT ;  /* 0x3f8000000400780b */ /* 0x000fc60003f06200 */
[----:B------:R-:W-:-:S04]  /*0410*/  FFMA R8, R3, -0.69314718246459960938, |R4| ;  /* 0xbf31721803087823 */ /* 0x000fc80000000404 */
[C---:B------:R-:W-:Y:S01]  /*0420*/  FFMA R8, R3.reuse, 1.9046542121259335545e-09, R8 ;  /* 0x3102e30803087823 */ /* 0x040fe20000000008 */
[----:B------:R-:W-:-:S03]  /*0430*/  FADD R3, R3, 12583037 ;  /* 0x4b40007d03037421 */ /* 0x000fc60000000000 */
[----:B------:R-:W-:Y:S02]  /*0440*/  FMUL R8, R8, 1.4426950216293334961 ;  /* 0x3fb8aa3b08087820 */ /* 0x000fe40000400000 */
[----:B------:R-:W-:-:S04]  /*0450*/  SHF.L.U32 R3, R3, 0x17, RZ ;  /* 0x0000001703037819 */ /* 0x000fc800000006ff */
[----:B------:R-:W1:Y:S02]  /*0460*/  MUFU.EX2 R8, R8 ;  /* 0x0000000800087308 */ /* 0x000e640000000800 */
[----:B-1----:R-:W-:-:S06]  /*0470*/  FMUL R3, R3, R8 ;  /* 0x0000000803037220 */ /* 0x002fcc0000400000 */
[----:B------:R-:W1:Y:S02]  /*0480*/  MUFU.RCP R2, R3 ;  /* 0x0000000300027308 */ /* 0x000e640000001000 */
[----:B-1----:R-:W-:-:S04]  /*0490*/  FMUL.FTZ R2, R2, -0.125 ;  /* 0xbe00000002027820 */ /* 0x002fc80000410000 */
[----:B------:R-:W-:Y:S01]  /*04a0*/  FFMA R5, R3, 2, R2 ;  /* 0x4000000003057823 */ /* 0x000fe20000000002 */
[----:B------:R-:W-:-:S04]  /*04b0*/  HFMA2 R3, -RZ, RZ, 1.875, 0 ;  /* 0x3f800000ff037431 */ /* 0x000fc800000001ff */
[--C-:B------:R-:W-:Y:S01]  /*04c0*/  LOP3.LUT R2, R5, 0x80000000, R4.reuse, 0xb8, !PT ;  /* 0x8000000005027812 */ /* 0x100fe200078eb804 */
[----:B------:R-:W-:-:S04]  /*04d0*/  @!P0 FFMA R2, R9, R4, R4 ;  /* 0x0000000409028223 */ /* 0x000fc80000000004 */
[----:B0-----:R-:W-:-:S05]  /*04e0*/  FADD R4, -R2, UR4 ;  /* 0x0000000402047e21 */ /* 0x001fca0008000100 */
[----:B------:R-:W-:-:S13]  /*04f0*/  FSETP.NEU.AND P0, PT, R4, 1, PT ;  /* 0x3f8000000400780b */ /* 0x000fda0003f0d000 */
[----:B------:R-:W-:Y:S05]  /*0500*/  @!P0 BRA `(.L_x_3) ;  /* 0x0000000400148947 */ /* 0x000fea0003800000 */
[----:B------:R-:W-:-:S13]  /*0510*/  FSETP.NAN.AND P0, PT, |R4|, |R4|, PT ;  /* 0x400000040400720b */ /* 0x000fda0003f08200 */
[----:B------:R-:W-:Y:S01]  /*0520*/  @P0 FADD R3, R4, -1.6177999290524676179e-35 ;  /* 0x85ac08b404030421 */ /* 0x000fe20000000000 */
[----:B------:R-:W-:Y:S06]  /*0530*/  @P0 BRA `(.L_x_3) ;  /* 0x0000000400080947 */ /* 0x000fec0003800000 */
[----:B------:R-:W-:-:S04]  /*0540*/  FSETP.NEU.AND P0, PT, |R4|, +INF , PT ;  /* 0x7f8000000400780b */ /* 0x000fc80003f0d200 */
[----:B------:R-:W-:-:S13]  /*0550*/  FSETP.NEU.AND P0, PT, R4, RZ, P0 ;  /* 0x000000ff0400720b */ /* 0x000fda000070d000 */
[----:B------:R-:W-:-:S05]  /*0560*/  @!P0 FADD R3, R4, R4 ;  /* 0x0000000404038221 */ /* 0x000fca0000000000 */
[----:B------:R-:W-:-:S04]  /*0570*/  @!P0 LOP3.LUT R3, R3, 0x7fffffff, RZ, 0xc0, !PT ;  /* 0x7fffffff03038812 */ /* 0x000fc800078ec0ff */
[----:B------:R-:W-:Y:S01]  /*0580*/  @!P0 LOP3.LUT R3, R3, 0x7f800000, RZ, 0x3c, !PT ;  /* 0x7f80000003038812 */ /* 0x000fe200078e3cff */
[----:B------:R-:W-:Y:S06]  /*0590*/  @!P0 BRA `(.L_x_3) ;  /* 0x0000000000f08947 */ /* 0x000fec0003800000 */
[C---:B------:R-:W-:Y:S01]  /*05a0*/  FMUL R3, |R4|.reuse, 16777216 ;  /* 0x4b80000004037820 */ /* 0x040fe20000400200 */
[----:B------:R-:W-:Y:S02]  /*05b0*/  FSETP.GEU.AND P0, PT, |R4|, 1.175494350822287508e-38, PT ;  /* 0x008000000400780b */ /* 0x000fe40003f0e200 */
[----:B------:R-:W-:Y:S02]  /*05c0*/  MOV R11, 0x3a2c32e4 ;  /* 0x3a2c32e4000b7802 */ /* 0x000fe40000000f00 */
[----:B------:R-:W-:Y:S02]  /*05d0*/  FSEL R3, R3, |R4|, !P0 ;  /* 0x4000000403037208 */ /* 0x000fe40004000000 */
[----:B------:R-:W-:Y:S02]  /*05e0*/  FSETP.GEU.AND P2, PT, -R2, -UR4, PT ;  /* 0x8000000402007c0b */ /* 0x000fe4000bf4e100 */
[----:B------:R-:W-:-:S04]  /*05f0*/  IADD3 R4, PT, PT, R3, -0x3f3504f3, RZ ;  /* 0xc0cafb0d03047810 */ /* 0x000fc80007ffe0ff */
[----:B------:R-:W-:-:S05]  /*0600*/  LOP3.LUT R4, R4, 0xff800000, RZ, 0xc0, !PT ;  /* 0xff80000004047812 */ /* 0x000fca00078ec0ff */
[----:B------:R-:W-:Y:S01]  /*0610*/  IMAD.IADD R3, R3, 0x1, -R4 ;  /* 0x0000000103037824 */ /* 0x000fe200078e0a04 */
[----:B------:R-:W-:-:S03]  /*0620*/  I2FP.F32.S32 R4, R4 ;  /* 0x0000000400047245 */ /* 0x000fc60000201400 */
[C---:B------:R-:W-:Y:S01]  /*0630*/  FADD R8, R3.reuse, 1 ;  /* 0x3f80000003087421 */ /* 0x040fe20000000000 */
[----:B------:R-:W-:Y:S01]  /*0640*/  FADD R5, R3, -1 ;  /* 0xbf80000003057421 */ /* 0x000fe20000000000 */
[----:B------:R-:W-:-:S03]  /*0650*/  FSEL R3, RZ, -24, P0 ;  /* 0xc1c00000ff037808 */ /* 0x000fc60000000000 */
[----:B------:R-:W-:Y:S01]  /*0660*/  FADD R9, R5, R5 ;  /* 0x0000000505097221 */ /* 0x000fe20000000000 */
[----:B------:R-:W0:Y:S01]  /*0670*/  MUFU.RCP R8, R8 ;  /* 0x0000000800087308 */ /* 0x000e220000001000 */
[----:B------:R-:W-:Y:S02]  /*0680*/  FFMA R3, R4, 1.1920928955078125e-07, R3 ;  /* 0x3400000004037823 */ /* 0x000fe40000000003 */
[----:B0-----:R-:W-:-:S04]  /*0690*/  FMUL R10, R8, R9 ;  /* 0x00000009080a7220 */ /* 0x001fc80000400000 */
[----:B------:R-:W-:Y:S01]  /*06a0*/  FADD R9, R5, -R10 ;  /* 0x8000000a05097221 */ /* 0x000fe20000000000 */
[CC--:B------:R-:W-:Y:S01]  /*06b0*/  FMUL R4, R10.reuse, R10.reuse ;  /* 0x0000000a0a047220 */ /* 0x0c0fe20000400000 */
[----:B------:R-:W-:Y:S02]  /*06c0*/  FFMA R14, R10, 1.4426950216293334961, R3 ;  /* 0x3fb8aa3b0a0e7823 */ /* 0x000fe40000000003 */
[----:B------:R-:W-:Y:S01]  /*06d0*/  FADD R12, R9, R9 ;  /* 0x00000009090c7221 */ /* 0x000fe20000000000 */
[C---:B------:R-:W-:Y:S01]  /*06e0*/  FFMA R9, R4.reuse, R11, 0.0032181653659790754318 ;  /* 0x3b52e7db04097423 */ /* 0x040fe2000000000b */
[----:B------:R-:W-:Y:S02]  /*06f0*/  FADD R3, R3, -R14 ;  /* 0x8000000e03037221 */ /* 0x000fe40000000000 */
[----:B------:R-:W-:Y:S01]  /*0700*/  FFMA R5, R5, -R10, R12 ;  /* 0x8000000a05057223 */ /* 0x000fe2000000000c */
[----:B------:R-:W-:Y:S01]  /*0710*/  FFMA R9, R4, R9, 0.018033718690276145935 ;  /* 0x3c93bb7304097423 */ /* 0x000fe20000000009 */
[----:B------:R-:W-:-:S02]  /*0720*/  FFMA R12, R10, 1.4426950216293334961, R3 ;  /* 0x3fb8aa3b0a0c7823 */ /* 0x000fc40000000003 */
[----:B------:R-:W-:Y:S01]  /*0730*/  FMUL R5, R8, R5 ;  /* 0x0000000508057220 */ /* 0x000fe20000400000 */
[----:B------:R-:W-:-:S03]  /*0740*/  FFMA R9, R4, R9, 0.12022458761930465698 ;  /* 0x3df6384f04097423 */ /* 0x000fc60000000009 */
[----:B------:R-:W-:Y:S01]  /*0750*/  FFMA R3, R5, 1.4426950216293334961, R12 ;  /* 0x3fb8aa3b05037823 */ /* 0x000fe2000000000c */
[----:B------:R-:W-:-:S03]  /*0760*/  FMUL R9, R4, R9 ;  /* 0x0000000904097220 */ /* 0x000fc60000400000 */
[----:B------:R-:W-:Y:S01]  /*0770*/  FFMA R8, R10, 1.9251366722983220825e-08, R3 ;  /* 0x32a55e340a087823 */ /* 0x000fe20000000003 */
[----:B------:R-:W-:-:S04]  /*0780*/  FMUL R4, R9, 3 ;  /* 0x4040000009047820 */ /* 0x000fc80000400000 */
[----:B------:R-:W-:Y:S01]  /*0790*/  FFMA R4, R5, R4, R8 ;  /* 0x0000000405047223 */ /* 0x000fe20000000008 */
[----:B------:R-:W-:-:S03]  /*07a0*/  HFMA2 R8, -RZ, RZ, 0.64013671875, -15.109375 ;  /* 0x391fcb8eff087431 */ /* 0x000fc600000001ff */
[----:B------:R-:W-:-:S04]  /*07b0*/  FFMA R9, R10, R9, R4 ;  /* 0x000000090a097223 */ /* 0x000fc80000000004 */
[----:B------:R-:W-:-:S04]  /*07c0*/  FADD R3, R14, R9 ;  /* 0x000000090e037221 */ /* 0x000fc80000000000 */
[----:B------:R-:W-:Y:S01]  /*07d0*/  FMUL R4, R3, -1.6177999290524676179e-35 ;  /* 0x85ac08b403047820 */ /* 0x000fe20000400000 */
[----:B------:R-:W-:-:S03]  /*07e0*/  FADD R14, -R14, R3 ;  /* 0x000000030e0e7221 */ /* 0x000fc60000000100 */
[----:B------:R-:W0:Y:S01]  /*07f0*/  FRND R5, R4 ;  /* 0x0000000400057307 */ /* 0x000e220000201000 */
[----:B------:R-:W-:Y:S01]  /*0800*/  FADD R14, R9, -R14 ;  /* 0x8000000e090e7221 */ /* 0x000fe20000000000 */
[----:B------:R-:W-:Y:S01]  /*0810*/  FFMA R3, R3, -1.6177999290524676179e-35, -R4 ;  /* 0x85ac08b403037823 */ /* 0x000fe20000000804 */
[----:B------:R-:W-:-:S03]  /*0820*/  FSETP.GT.AND P1, PT, |R4|, 152, PT ;  /* 0x431800000400780b */ /* 0x000fc60003f24200 */
[----:B------:R-:W-:Y:S01]  /*0830*/  FFMA R14, R14, -1.6177999290524676179e-35, R3 ;  /* 0x85ac08b40e0e7823 */ /* 0x000fe20000000003 */
[----:B0-----:R-:W-:Y:S01]  /*0840*/  FADD R3, R4, -R5 ;  /* 0x8000000504037221 */ /* 0x001fe20000000000 */
[----:B------:R-:W-:-:S03]  /*0850*/  FSETP.GT.AND P0, PT, R5, RZ, PT ;  /* 0x000000ff0500720b */ /* 0x000fc60003f04000 */
[----:B------:R-:W-:Y:S01]  /*0860*/  FADD R3, R3, R14 ;  /* 0x0000000e03037221 */ /* 0x000fe20000000000 */
[----:B------:R-:W-:Y:S02]  /*0870*/  SEL R5, RZ, 0x83000000, P0 ;  /* 0x83000000ff057807 */ /* 0x000fe40000000000 */
[----:B------:R-:W-:Y:S01]  /*0880*/  FSETP.GEU.AND P0, PT, R4, RZ, PT ;  /* 0x000000ff0400720b */ /* 0x000fe20003f0e000 */
[----:B------:R-:W-:Y:S02]  /*0890*/  FFMA R8, R3, R8, 0.0013391353422775864601 ;  /* 0x3aaf85ed03087423 */ /* 0x000fe40000000008 */
[----:B------:R-:W-:Y:S02]  /*08a0*/  VIADD R2, R5, 0x7f000000 ;  /* 0x7f00000005027836 */ /* 0x000fe40000000000 */
[C---:B------:R-:W-:Y:S02]  /*08b0*/  FFMA R10, R3.reuse, R8, 0.0096188392490148544312 ;  /* 0x3c1d9856030a7423 */ /* 0x040fe40000000008 */
[----:B------:R-:W0:Y:S02]  /*08c0*/  F2I.NTZ R8, R4 ;  /* 0x0000000400087305 */ /* 0x000e240000203100 */
[----:B------:R-:W-:-:S04]  /*08d0*/  FFMA R10, R3, R10, 0.055503588169813156128 ;  /* 0x3d6357bb030a7423 */ /* 0x000fc8000000000a */
[----:B------:R-:W-:-:S04]  /*08e0*/  FFMA R10, R3, R10, 0.24022644758224487305 ;  /* 0x3e75fdec030a7423 */ /* 0x000fc8000000000a */
[----:B------:R-:W-:-:S04]  /*08f0*/  FFMA R10, R3, R10, 0.69314718246459960938 ;  /* 0x3f317218030a7423 */ /* 0x000fc8000000000a */
[----:B------:R-:W-:Y:S01]  /*0900*/  FFMA R9, R3, R10, 1 ;  /* 0x3f80000003097423 */ /* 0x000fe2000000000a */
[----:B0-----:R-:W-:Y:S02]  /*0910*/  LEA R8, R8, -R5, 0x17 ;  /* 0x8000000508087211 */ /* 0x001fe400078eb8ff */
[----:B------:R-:W-:Y:S01]  /*0920*/  FSEL R3, RZ, +INF , !P0 ;  /* 0x7f800000ff037808 */ /* 0x000fe20004000000 */
[----:B------:R-:W-:-:S04]  /*0930*/  FMUL R9, R2, R9 ;  /* 0x0000000902097220 */ /* 0x000fc80000400000 */
[----:B------:R-:W-:Y:S01]  /*0940*/  @!P1 FMUL R3, R8, R9 ;  /* 0x0000000908039220 */ /* 0x000fe20000400000 */
[----:B------:R-:W-:-:S07]  /*0950*/  @!P2 MOV R3, 0x7fffffff ;  /* 0x7fffffff0003a802 */ /* 0x000fce0000000f00 */
.L_x_3:
[----:B------:R-:W0:Y:S08]  /*0960*/  LDC R2, c[0x0][0x390] ;  /* 0x0000e400ff027b82 */ /* 0x000e300000000800 */
[----:B------:R-:W1:Y:S01]  /*0970*/  LDC.64 R4, c[0x0][0x380] ;  /* 0x0000e000ff047b82 */ /* 0x000e620000000a00 */
[----:B0-----:R-:W-:-:S04]  /*0980*/  FADD R2, R2, 1.6883999406913652308e-11 ;  /* 0x2d94836302027421 */ /* 0x001fc80000000000 */
[----:B------:R-:W-:Y:S01]  /*0990*/  FADD R3, R2, -R3 ;  /* 0x8000000302037221 */ /* 0x000fe20000000000 */
[----:B-1----:R-:W-:-:S04]  /*09a0*/  ISETP.GE.AND P0, PT, R5, 0x1, PT ;  /* 0x000000010500780c */ /* 0x002fc80003f06270 */
[----:B------:R-:W-:-:S13]  /*09b0*/  FSETP.GEU.OR P0, PT, R3, R4, !P0 ;  /* 0x000000040300720b */ /* 0x000fda000470e400 */
[----:B------:R-:W-:Y:S05]  /*09c0*/  @P0 BRA `(.L_x_4) ;  /* 0x0000000c008c0947 */ /* 0x000fea0003800000 */
[----:B------:R-:W0:Y:S01]  /*09d0*/  LDC R5, c[0x0][0x3b8] ;  /* 0x0000ee00ff057b82 */ /* 0x000e220000000800 */
[----:B------:R-:W1:Y:S02]  /*09e0*/  LDCU UR4, c[0x0][0x3b4] ;  /* 0x00007680ff0477ac */ /* 0x000e640008000800 */
[----:B-1----:R-:W-:Y:S01]  /*09f0*/  IMAD.U32 R8, RZ, RZ, UR4 ;  /* 0x00000004ff087e24 */ /* 0x002fe2000f8e00ff */
[----:B0-----:R-:W0:Y:S08]  /*0a00*/  MUFU.RCP R2, R5 ;  /* 0x0000000500027308 */ /* 0x001e300000001000 */
[----:B------:R-:W1:Y:S01]  /*0a10*/  FCHK P0, R8, R5 ;  /* 0x0000000508007302 */ /* 0x000e620000000000 */
[----:B0-----:R-:W-:-:S04]  /*0a20*/  FFMA R3, R2, -R5, 1 ;  /* 0x3f80000002037423 */ /* 0x001fc80000000805 */
[----:B------:R-:W-:-:S04]  /*0a30*/  FFMA R2, R2, R3, R2 ;  /* 0x0000000302027223 */ /* 0x000fc80000000002 */
[----:B------:R-:W-:-:S04]  /*0a40*/  FFMA R3, R2, UR4, RZ ;  /* 0x0000000402037c23 */ /* 0x000fc800080000ff */
[----:B------:R-:W-:-:S04]  /*0a50*/  FFMA R4, R3, -R5, UR4 ;  /* 0x0000000403047e23 */ /* 0x000fc80008000805 */
[----:B------:R-:W-:Y:S01]  /*0a60*/  FFMA R2, R2, R4, R3 ;  /* 0x0000000402027223 */ /* 0x000fe20000000003 */
[----:B-1----:R-:W-:Y:S06]  /*0a70*/  @!P0 BRA `(.L_x_5) ;  /* 0x0000000000108947 */ /* 0x002fec0003800000 */
[----:B------:R-:W0:Y:S01]  /*0a80*/  LDC R2, c[0x0][0x3b4] ;  /* 0x0000ed00ff027b82 */ /* 0x000e220000000800 */
[----:B------:R-:W-:-:S07]  /*0a90*/  MOV R4, 0xac0 ;  /* 0x00000ac000047802 */ /* 0x000fce0000000f00 */
[----:B------:R-:W1:Y:S02]  /*0aa0*/  LDC R3, c[0x0][0x3b8] ;  /* 0x0000ee00ff037b82 */ /* 0x000e640000000800 */
[----:B01----:R-:W-:Y:S05]  /*0ab0*/  CALL.REL.NOINC `($__internal_0_$__cuda_sm3x_div_rn_noftz_f32_slowpath) ;  /* 0x0000000c00787944 */ /* 0x003fea0003c00000 */
.L_x_5:
[----:B------:R-:W0:Y:S01]  /*0ac0*/  LDCU.64 UR4, c[0x0][0x388] ;  /* 0x00007100ff0477ac */ /* 0x000e220008000a00 */
[----:B------:R-:W1:Y:S01]  /*0ad0*/  LDCU UR6, c[0x0][0x3bc] ;  /* 0x00007780ff0677ac */ /* 0x000e620008000800 */
[----:B0-----:R-:W-:-:S04]  /*0ae0*/  UISETP.LT.AND UP0, UPT, UR4, UR5, UPT ;  /* 0x000000050400728c */ /* 0x001fc8000bf01270 */
[----:B------:R-:W-:Y:S01]  /*0af0*/  USEL UR4, UR4, UR5, UP0 ;  /* 0x0000000504047287 */ /* 0x000fe20008000000 */
[----:B-1----:R-:W-:-:S03]  /*0b00*/  FADD R2, R2, -UR6 ;  /* 0x8000000602027e21 */ /* 0x002fc60008000000 */
[----:B------:R-:W-:-:S09]  /*0b10*/  UISETP.GE.AND UP0, UPT, UR4, 0x1, UPT ;  /* 0x000000010400788c */ /* 0x000fd2000bf06270 */
[----:B------:R-:W-:Y:S05]  /*0b20*/  BRA.U !UP0, `(.L_x_4) ;  /* 0x0000000d08347547 */ /* 0x000fea000b800000 */
[----:B------:R-:W0:Y:S02]  /*0b30*/  LDC.64 R4, c[0x0][0x3a0] ;  /* 0x0000e800ff047b82 */ /* 0x000e240000000a00 */
[----:B0-----:R-:W-:-:S13]  /*0b40*/  ISETP.GT.AND P0, PT, R4, RZ, PT ;  /* 0x000000ff0400720c */ /* 0x001fda0003f04270 */
[----:B------:R-:W-:Y:S05]  /*0b50*/  @P0 BRA `(.L_x_6) ;  /* 0x0000000400740947 */ /* 0x000fea0003800000 */
[----:B------:R-:W-:Y:S01]  /*0b60*/  FADD R2, -R5, -1.07299999834933426338e+36 ;  /* 0xfb4ea6fc05027421 */ /* 0x000fe20000000100 */
[----:B------:R-:W-:Y:S01]  /*0b70*/  FFMA R3, RZ, -0.69314718246459960938, RZ ;  /* 0xbf317218ff037823 */ /* 0x000fe200000000ff */
[----:B------:R-:W-:Y:S01]  /*0b80*/  HFMA2 R4, -RZ, RZ, 2.740234375, 51.4375 ;  /* 0x417b526eff047431 */ /* 0x000fe200000001ff */
[----:B------:R-:W-:Y:S01]  /*0b90*/  UMOV UR4, URZ ;  /* 0x000000ff00047c82 */ /* 0x000fe20008000000 */
[C---:B------:R-:W-:Y:S01]  /*0ba0*/  FMUL R5, |R2|.reuse, 16777216 ;  /* 0x4b80000002057820 */ /* 0x040fe20000400200 */
[C---:B------:R-:W-:Y:S01]  /*0bb0*/  FSETP.GEU.AND P0, PT, |R2|.reuse, 1.175494350822287508e-38, PT ;  /* 0x008000000200780b */ /* 0x040fe20003f0e200 */
[----:B------:R-:W-:Y:S01]  /*0bc0*/  FFMA R3, RZ, 1.9046542121259335545e-09, R3 ;  /* 0x3102e308ff037823 */ /* 0x000fe20000000003 */
[C---:B------:R-:W-:Y:S01]  /*0bd0*/  FADD R10, |R2|.reuse, |R2| ;  /* 0x40000002020a7221 */ /* 0x040fe20000000200 */
[C---:B------:R-:W-:Y:S01]  /*0be0*/  FADD R14, |R2|.reuse, -RZ ;  /* 0x800000ff020e7221 */ /* 0x040fe20000000200 */
[----:B------:R-:W-:Y:S01]  /*0bf0*/  FSEL R5, R5, |R2|, !P0 ;  /* 0x4000000205057208 */ /* 0x000fe20004000000 */
[----:B------:R-:W-:Y:S01]  /*0c00*/  FMUL R8, R3, 1.4426950216293334961 ;  /* 0x3fb8aa3b03087820 */ /* 0x000fe20000400000 */
[----:B------:R-:W-:-:S02]  /*0c10*/  FSETP.GT.AND P2, PT, |R2|, RZ, PT ;  /* 0x000000ff0200720b */ /* 0x000fc40003f44200 */
[----:B------:R-:W-:Y:S02]  /*0c20*/  FSEL R4, R4, 263530208, P0 ;  /* 0x4d7b526e04047808 */ /* 0x000fe40000000000 */
[----:B------:R-:W0:Y:S08]  /*0c30*/  MUFU.RCP R5, R5 ;  /* 0x0000000500057308 */ /* 0x000e300000001000 */
[----:B------:R-:W1:Y:S01]  /*0c40*/  MUFU.EX2 R8, R8 ;  /* 0x0000000800087308 */ /* 0x000e620000000800 */
[----:B0-----:R-:W-:Y:S01]  /*0c50*/  FMUL R3, R5, R4 ;  /* 0x0000000405037220 */ /* 0x001fe20000400000 */
[----:B------:R-:W-:-:S06]  /*0c60*/  FMUL R4, |R2|, 8388608 ;  /* 0x4b00000002047820 */ /* 0x000fcc0000400200 */
[----:B------:R-:W0:Y:S01]  /*0c70*/  FRND.TRUNC R3, R3 ;  /* 0x0000000300037307 */ /* 0x000e22000020d000 */
[----:B------:R-:W-:Y:S01]  /*0c80*/  LOP3.LUT R9, R4, 0x7fffff, RZ, 0xc0, !PT ;  /* 0x007fffff04097812 */ /* 0x000fe200078ec0ff */
[----:B-1----:R-:W-:-:S03]  /*0c90*/  FMUL R13, R8, 0.25 ;  /* 0x3e800000080d7820 */ /* 0x002fc60000400000 */
[----:B------:R-:W-:-:S03]  /*0ca0*/  LOP3.LUT R5, R9, 0x3f800000, RZ, 0xfc, !PT ;  /* 0x3f80000009057812 */ /* 0x000fc600078efcff */
[----:B------:R-:W1:Y:S01]  /*0cb0*/  MUFU.RCP R12, R13 ;  /* 0x0000000d000c7308 */ /* 0x000e620000001000 */
[----:B0-----:R-:W-:-:S07]  /*0cc0*/  FFMA R9, -|R2|, R3, 15.707624435424804688 ;  /* 0x417b526e02097423 */ /* 0x001fce0000000303 */
[----:B------:R0:W2:Y:S01]  /*0cd0*/  MUFU.RCP R8, R5 ;  /* 0x0000000500087308 */ /* 0x0000a20000001000 */
[C---:B------:R-:W-:Y:S02]  /*0ce0*/  FSETP.GE.AND P0, PT, R9.reuse, R10, PT ;  /* 0x0000000a0900720b */ /* 0x040fe40003f06000 */
[----:B------:R-:W-:Y:S02]  /*0cf0*/  LOP3.LUT R10, R4, 0xff800000, RZ, 0xc0, !PT ;  /* 0xff800000040a7812 */ /* 0x000fe400078ec0ff */
[----:B------:R-:W-:Y:S01]  /*0d00*/  ISETP.GE.U32.AND P1, PT, R9, R14, PT ;  /* 0x0000000e0900720c */ /* 0x000fe20003f26070 */
[----:B-1----:R-:W-:Y:S01]  /*0d10*/  FMUL.FTZ R12, R12, 0.125 ;  /* 0x3e0000000c0c7820 */ /* 0x002fe20000410000 */
[----:B------:R-:W-:-:S03]  /*0d20*/  IADD3 R11, PT, PT, -R10, 0x4c800000, RZ ;  /* 0x4c8000000a0b7810 */ /* 0x000fc60007ffe1ff */
[----:B------:R-:W-:Y:S01]  /*0d30*/  FFMA R13, R13, 2, R12 ;  /* 0x400000000d0d7823 */ /* 0x000fe2000000000c */
[----:B0-----:R-:W-:-:S07]  /*0d40*/  FSEL R12, R10, +QNAN , P2 ;  /* 0x7fffffff0a0c7808 */ /* 0x001fce0001000000 */
.L_x_15:
[----:B------:R-:W0:Y:S01]  /*0d50*/  LDCU UR5, c[0x0][0x384] ;  /* 0x00007080ff0577ac */ /* 0x000e220008000800 */
[----:B------:R-:W-:-:S04]  /*0d60*/  UIADD3 UR4, UPT, UPT, UR4, 0x1, URZ ;  /* 0x0000000104047890 */ /* 0x000fc8000fffe0ff */
[----:B0-----:R-:W-:-:S03]  /*0d70*/  UISETP.NE.AND UP0, UPT, UR4, UR5, UPT ;  /* 0x000000050400728c */ /* 0x001fc6000bf05270 */
[----:B------:R-:W-:-:S08]  /*0d80*/  UMOV UR5, URZ ;  /* 0x000000ff00057c82 */ /* 0x000fd00008000000 */
.L_x_14:
[----:B------:R-:W0:Y:S01]  /*0d90*/  LDCU UR6, c[0x0][0x388] ;  /* 0x00007100ff0677ac */ /* 0x000e220008000800 */
[----:B------:R-:W-:-:S04]  /*0da0*/  UIADD3 UR5, UPT, UPT, UR5, 0x1, URZ ;  /* 0x0000000105057890 */ /* 0x000fc8000fffe0ff */
[----:B0-----:R-:W-:-:S03]  /*0db0*/  UISETP.NE.AND UP1, UPT, UR5, UR6, UPT ;  /* 0x000000060500728c */ /* 0x001fc6000bf25270 */
[----:B------:R-:W-:-:S08]  /*0dc0*/  UMOV UR6, URZ ;  /* 0x000000ff00067c82 */ /* 0x000fd00008000000 */
.L_x_13:
[----:B------:R-:W0:Y:S01]  /*0dd0*/  LDCU UR7, c[0x0][0x38c] ;  /* 0x00007180ff0777ac */ /* 0x000e220008000800 */
[----:B------:R-:W-:Y:S01]  /*0de0*/  FSETP.GT.AND P2, PT, |R2|, 15.707624435424804688, PT ;  /* 0x417b526e0200780b */ /* 0x000fe20003f44200 */
[----:B------:R-:W-:Y:S01]  /*0df0*/  HFMA2 R14, -RZ, RZ, 2.740234375, 51.4375 ;  /* 0x417b526eff0e7431 */ /* 0x000fe200000001ff */
[----:B------:R-:W-:-:S04]  /*0e00*/  UIADD3 UR6, UPT, UPT, UR6, 0x1, URZ ;  /* 0x0000000106067890 */ /* 0x000fc8000fffe0ff */
[----:B0-----:R-:W-:-:S07]  /*0e10*/  UISETP.NE.AND UP2, UPT, UR6, UR7, UPT ;  /* 0x000000070600728c */ /* 0x001fce000bf45270 */
[----:B------:R-:W-:Y:S05]  /*0e20*/  @P2 BRA `(.L_x_7) ;  /* 0x0000000000982947 */ /* 0x000fea0003800000 */
[----:B------:R-:W-:-:S13]  /*0e30*/  FSETP.GE.AND P2, PT, R4, 15.707624435424804688, PT ;  /* 0x417b526e0400780b */ /* 0x000fda0003f46000 */
[----:B------:R-:W-:Y:S05]  /*0e40*/  @!P2 BRA `(.L_x_8) ;  /* 0x000000000040a947 */ /* 0x000fea0003800000 */
[----:B------:R-:W-:Y:S01]  /*0e50*/  IMAD.MOV.U32 R15, RZ, RZ, R3 ;  /* 0x000000ffff0f7224 */ /* 0x000fe200078e0003 */
[----:B------:R-:W-:Y:S06]  /*0e60*/  @!P1 BRA `(.L_x_9) ;  /* 0x0000000000309947 */ /* 0x000fec0003800000 */
[----:B------:R-:W-:-:S13]  /*0e70*/  ISETP.GT.U32.AND P2, PT, R9, -0x80000000, PT ;  /* 0x800000000900780c */ /* 0x000fda0003f44070 */
[----:B------:R-:W-:Y:S05]  /*0e80*/  @P2 BRA `(.L_x_10) ;  /* 0x00000000001c2947 */ /* 0x000fea0003800000 */
[----:B------:R-:W-:Y:S01]  /*0e90*/  FADD R15, R15, 1 ;  /* 0x3f8000000f0f7421 */ /* 0x000fe20000000000 */
[----:B------:R-:W-:Y:S06]  /*0ea0*/  @!P0 BRA `(.L_x_9) ;  /* 0x0000000000208947 */ /* 0x000fec0003800000 */
[----:B------:R-:W-:Y:S01]  /*0eb0*/  FFMA R14, |R2|, -3, R9 ;  /* 0xc0400000020e7823 */ /* 0x000fe20000000209 */
[----:B------:R-:W-:-:S04]  /*0ec0*/  FADD R15, R15, 1 ;  /* 0x3f8000000f0f7421 */ /* 0x000fc80000000000 */
[----:B------:R-:W-:-:S13]  /*0ed0*/  FSETP.GE.AND P2, PT, R14, RZ, PT ;  /* 0x000000ff0e00720b */ /* 0x000fda0003f46000 */
[----:B------:R-:W-:Y:S01]  /*0ee0*/  @P2 FADD R15, R15, 1 ;  /* 0x3f8000000f0f2421 */ /* 0x000fe20000000000 */
[----:B------:R-:W-:Y:S06]  /*0ef0*/  BRA `(.L_x_9) ;  /* 0x00000000000c7947 */ /* 0x000fec0003800000 */
.L_x_10:
[----:B------:R-:W-:Y:S01]  /*0f00*/  FSETP.GEU.AND P2, PT, R9, -|R2|, PT ;  /* 0xc00000020900720b */ /* 0x000fe20003f4e000 */
[----:B------:R-:W-:-:S12]  /*0f10*/  FADD R15, R15, -1 ;  /* 0xbf8000000f0f7421 */ /* 0x000fd80000000000 */
[----:B------:R-:W-:-:S07]  /*0f20*/  @!P2 FADD R15, R15, -1 ;  /* 0xbf8000000f0fa421 */ /* 0x000fce0000000000 */
.L_x_9:
[----:B------:R-:W-:Y:S01]  /*0f30*/  FFMA R14, -|R2|, R15, 15.707624435424804688 ;  /* 0x417b526e020e7423 */ /* 0x000fe2000000030f */
[----:B------:R-:W-:Y:S06]  /*0f40*/  BRA `(.L_x_7) ;  /* 0x0000000000507947 */ /* 0x000fec0003800000 */
.L_x_8:
[----:B------:R-:W-:Y:S02]  /*0f50*/  ISETP.NE.AND P2, PT, R10, 0x4c800000, PT ;  /* 0x4c8000000a00780c */ /* 0x000fe40003f45270 */
[----:B------:R-:W-:-:S11]  /*0f60*/  MOV R15, 0x347b526e ;  /* 0x347b526e000f7802 */ /* 0x000fd60000000f00 */
[----:B------:R-:W-:Y:S05]  /*0f70*/  @!P2 BRA `(.L_x_11) ;  /* 0x000000000040a947 */ /* 0x000fea0003800000 */
[----:B------:R-:W-:Y:S02]  /*0f80*/  HFMA2 R14, -RZ, RZ, 1.9951171875, 51.4375 ;  /* 0x3ffb526eff0e7431 */ /* 0x000fe400000001ff */
[----:B------:R-:W-:-:S07]  /*0f90*/  IMAD.MOV.U32 R15, RZ, RZ, R11 ;  /* 0x000000ffff0f7224 */ /* 0x000fce00078e000b */
.L_x_12:
[----:B------:R-:W-:-:S04]  /*0fa0*/  VIMNMX.U32 R16, PT, PT, R15, 0xb800000, PT ;  /* 0x0b8000000f107848 */ /* 0x000fc80003fe0000 */
[C---:B------:R-:W-:Y:S02]  /*0fb0*/  IADD3 R14, PT, PT, R16.reuse, R14, RZ ;  /* 0x0000000e100e7210 */ /* 0x040fe40007ffe0ff */
[----:B------:R-:W-:-:S03]  /*0fc0*/  IADD3 R15, PT, PT, -R16, R15, RZ ;  /* 0x0000000f100f7210 */ /* 0x000fc60007ffe1ff */
[----:B--2---:R-:W-:Y:S01]  /*0fd0*/  FMUL R17, R8, R14 ;  /* 0x0000000e08117220 */ /* 0x004fe20000400000 */
[----:B------:R-:W-:-:S03]  /*0fe0*/  ISETP.NE.AND P3, PT, R15, RZ, PT ;  /* 0x000000ff0f00720c */ /* 0x000fc60003f65270 */
[----:B------:R-:W-:-:S04]  /*0ff0*/  FFMA R18, R17, -R5, R14 ;  /* 0x8000000511127223 */ /* 0x000fc8000000000e */
[----:B------:R-:W-:-:S04]  /*1000*/  FFMA R17, R8, R18, R17 ;  /* 0x0000001208117223 */ /* 0x000fc80000000011 */
[----:B------:R-:W-:-:S04]  /*1010*/  FFMA R18, R17, -R5, R14 ;  /* 0x8000000511127223 */ /* 0x000fc8000000000e */
[----:B------:R-:W-:-:S04]  /*1020*/  FFMA.RZ R18, R8, R18, R17 ;  /* 0x0000001208127223 */ /* 0x000fc8000000c011 */
[----:B------:R-:W0:Y:S02]  /*1030*/  FRND.TRUNC R17, R18 ;  /* 0x0000001200117307 */ /* 0x000e24000020d000 */
[----:B0-----:R-:W-:-:S05]  /*1040*/  FFMA R14, R17, -R5, R14 ;  /* 0x80000005110e7223 */ /* 0x001fca000000000e */
[----:B------:R-:W-:-:S13]  /*1050*/  ISETP.NE.AND P2, PT, R14, RZ, PT ;  /* 0x000000ff0e00720c */ /* 0x000fda0003f45270 */
[----:B------:R-:W-:Y:S05]  /*1060*/  @P2 BRA P3, `(.L_x_12) ;  /* 0xfffffffc00cc2947 */ /* 0x000fea000183ffff */
[----:B------:R-:W-:-:S07]  /*1070*/  FMUL R15, R14, 1.1920928955078125e-07 ;  /* 0x340000000e0f7820 */ /* 0x000fce0000400000 */
.L_x_11:
[----:B------:R-:W-:-:S07]  /*1080*/  FMUL R14, R12, R15 ;  /* 0x0000000f0c0e7220 */ /* 0x000fce0000400000 */
.L_x_7:
[----:B------:R-:W-:-:S04]  /*1090*/  FSETP.NAN.AND P2, PT, |R14|, |R14|, PT ;  /* 0x4000000e0e00720b */ /* 0x000fc80003f48200 */
[----:B------:R-:W-:-:S05]  /*10a0*/  FSEL R14, R14, -|R14|, P2 ;  /* 0xc000000e0e0e7208 */ /* 0x000fca0001000000 */
[----:B------:R-:W-:-:S04]  /*10b0*/  FADD R15, -R14, 1.1943999677832068318e-16 ;  /* 0x2509b4770e0f7421 */ /* 0x000fc80000000100 */
[----:B------:R-:W-:-:S05]  /*10c0*/  FADD R0, R15, R0 ;  /* 0x000000000f007221 */ /* 0x000fca0000000000 */
[----:B------:R-:W-:-:S04]  /*10d0*/  FSETP.NEU.AND P2, PT, R0, R13, PT ;  /* 0x0000000d0000720b */ /* 0x000fc80003f4d000 */
[----:B------:R-:W-:Y:S01]  /*10e0*/  FSEL R0, R0, -1.4012984643248170709e-43, P2 ;  /* 0x8000006400007808 */ /* 0x000fe20001000000 */
[----:B------:R-:W-:Y:S08]  /*10f0*/  BRA.U UP2, `(.L_x_13) ;  /* 0xfffffffd02347547 */ /* 0x000ff0000b83ffff */
[----:B------:R-:W-:Y:S05]  /*1100*/  BRA.U UP1, `(.L_x_14) ;  /* 0xfffffffd01207547 */ /* 0x000fea000b83ffff */
[----:B------:R-:W-:Y:S05]  /*1110*/  BRA.U UP0, `(.L_x_15) ;  /* 0xfffffffd000c7547 */ /* 0x000fea000b83ffff */
[----:B------:R-:W-:Y:S05]  /*1120*/  BRA `(.L_x_4) ;  /* 0x0000000400b47947 */ /* 0x000fea0003800000 */
.L_x_6:
[----:B------:R-:W0:Y:S01]  /*1130*/  LDCU.64 UR4, c[0x0][0x3a8] ;  /* 0x00007500ff0477ac */ /* 0x000e220008000a00 */
[C---:B------:R-:W-:Y:S02]  /*1140*/  LOP3.LUT R12, R4.reuse, 0xf, RZ, 0xc0, !PT ;  /* 0x0000000f040c7812 */ /* 0x040fe400078ec0ff */
[----:B------:R-:W-:Y:S01]  /*1150*/  LOP3.LUT R14, R4, 0x7, RZ, 0xc0, !PT ;  /* 0x00000007040e7812 */ /* 0x000fe200078ec0ff */
[----:B------:R-:W1:Y:S02]  /*1160*/  LDCU.64 UR10, c[0x0][0x358] ;  /* 0x00006b00ff0a77ac */ /* 0x000e640008000a00 */
[----:B------:R-:W-:Y:S01]  /*1170*/  VIADD R0, R12, 0xffffffff ;  /* 0xffffffff0c007836 */ /* 0x000fe20000000000 */
[----:B------:R-:W-:-:S04]  /*1180*/  IADD3 R3, PT, PT, R14, -0x1, RZ ;  /* 0xffffffff0e037810 */ /* 0x000fc80007ffe0ff */
[----:B------:R-:W-:Y:S02]  /*1190*/  ISETP.GE.U32.AND P1, PT, R0, 0x7, PT ;  /* 0x000000070000780c */ /* 0x000fe40003f26070 */
[C---:B------:R-:W-:Y:S02]  /*11a0*/  LOP3.LUT R0, R4.reuse, 0x7ffffff0, RZ, 0xc0, !PT ;  /* 0x7ffffff004007812 */ /* 0x040fe400078ec0ff */
[----:B------:R-:W-:Y:S02]  /*11b0*/  ISETP.GE.U32.AND P0, PT, R3, 0x3, PT ;  /* 0x000000030300780c */ /* 0x000fe40003f06070 */
[----:B------:R-:W-:Y:S01]  /*11c0*/  LOP3.LUT R4, R4, 0x3, RZ, 0xc0, !PT ;  /* 0x0000000304047812 */ /* 0x000fe200078ec0ff */
[----:B0-----:R-:W-:Y:S01]  /*11d0*/  UIADD3 UR7, UP0, UPT, UR4, 0x20, URZ ;  /* 0x0000002004077890 */ /* 0x001fe2000ff1e0ff */
[----:B------:R-:W-:Y:S02]  /*11e0*/  IADD3 R3, PT, PT, -R0, RZ, RZ ;  /* 0x000000ff00037210 */ /* 0x000fe40007ffe1ff */
[----:B------:R-:W-:Y:S01]  /*11f0*/  UMOV UR4, URZ ;  /* 0x000000ff00047c82 */ /* 0x000fe20008000000 */
[----:B-1----:R-:W-:-:S12]  /*1200*/  UIADD3.X UR8, UPT, UPT, URZ, UR5, URZ, UP0, !UPT ;  /* 0x00000005ff087290 */ /* 0x002fd800087fe4ff */
.L_x_23:
[----:B0-----:R-:W0:Y:S01]  /*1210*/  LDCU UR5, c[0x0][0x384] ;  /* 0x00007080ff0577ac */ /* 0x001e220008000800 */
[----:B------:R-:W-:-:S04]  /*1220*/  UIADD3 UR4, UPT, UPT, UR4, 0x1, URZ ;  /* 0x0000000104047890 */ /* 0x000fc8000fffe0ff */
[----:B0-----:R-:W-:-:S03]  /*1230*/  UISETP.NE.AND UP1, UPT, UR4, UR5, UPT ;  /* 0x000000050400728c */ /* 0x001fc6000bf25270 */
[----:B-1234-:R-:W-:-:S08]  /*1240*/  UMOV UR5, URZ ;  /* 0x000000ff00057c82 */ /* 0x01efd00008000000 */
.L_x_22:
[----:B0-----:R-:W0:Y:S01]  /*1250*/  LDCU UR6, c[0x0][0x388] ;  /* 0x00007100ff0677ac */ /* 0x001e220008000800 */
[----:B------:R-:W-:-:S04]  /*1260*/  UIADD3 UR5, UPT, UPT, UR5, 0x1, URZ ;  /* 0x0000000105057890 */ /* 0x000fc8000fffe0ff */
[----:B0-----:R-:W-:-:S03]  /*1270*/  UISETP.NE.AND UP2, UPT, UR5, UR6, UPT ;  /* 0x000000060500728c */ /* 0x001fc6000bf45270 */
[----:B-1234-:R-:W-:-:S08]  /*1280*/  UMOV UR6, URZ ;  /* 0x000000ff00067c82 */ /* 0x01efd00008000000 */
.L_x_21:
[----:B0-----:R-:W0:Y:S01]  /*1290*/  LDCU UR9, c[0x0][0x3a0] ;  /* 0x00007400ff0977ac */ /* 0x001e220008000800 */
[----:B------:R-:W-:Y:S01]  /*12a0*/  IMAD.MOV.U32 R5, RZ, RZ, RZ ;  /* 0x000000ffff057224 */ /* 0x000fe200078e00ff */
[----:B-1----:R-:W1:Y:S01]  /*12b0*/  LDCU UR12, c[0x0][0x38c] ;  /* 0x00007180ff0c77ac */ /* 0x002e620008000800 */
[----:B------:R-:W-:Y:S02]  /*12c0*/  UIADD3 UR6, UPT, UPT, UR6, 0x1, URZ ;  /* 0x0000000106067890 */ /* 0x000fe4000fffe0ff */
[----:B0-----:R-:W-:Y:S02]  /*12d0*/  UISETP.GE.U32.AND UP0, UPT, UR9, 0x10, UPT ;  /* 0x000000100900788c */ /* 0x001fe4000bf06070 */
[----:B-1----:R-:W-:-:S07]  /*12e0*/  UISETP.NE.AND UP3, UPT, UR6, UR12, UPT ;  /* 0x0000000c0600728c */ /* 0x002fce000bf65270 */
[----:B--234-:R-:W-:Y:S05]  /*12f0*/  BRA.U !UP0, `(.L_x_16) ;  /* 0x0000000108707547 */ /* 0x01cfea000b800000 */
[----:B------:R-:W-:Y:S01]  /*1300*/  HFMA2 R13, -RZ, RZ, 62976, 0.174560546875 ;  /* 0x7bb03196ff0d7431 */ /* 0x000fe200000001ff */
[----:B------:R-:W-:Y:S01]  /*1310*/  MOV R10, UR7 ;  /* 0x00000007000a7c02 */ /* 0x000fe20008000f00 */
[----:B------:R-:W-:Y:S01]  /*1320*/  IMAD.MOV.U32 R5, RZ, RZ, R3 ;  /* 0x000000ffff057224 */ /* 0x000fe200078e0003 */
[----:B------:R-:W-:-:S07]  /*1330*/  MOV R11, UR8 ;  /* 0x00000008000b7c02 */ /* 0x000fce0008000f00 */
.L_x_17:
[----:B------:R-:W-:Y:S01]  /*1340*/  IADD3 R5, PT, PT, R5, 0x10, RZ ;  /* 0x0000001005057810 */ /* 0x000fe20007ffe0ff */
[----:B0-----:R-:W-:Y:S01]  /*1350*/  IMAD.MOV.U32 R9, RZ, RZ, R11 ;  /* 0x000000ffff097224 */ /* 0x001fe200078e000b */
[----:B------:R-:W-:Y:S02]  /*1360*/  MOV R8, R10 ;  /* 0x0000000a00087202 */ /* 0x000fe40000000f00 */
[----:B------:R-:W-:Y:S02]  /*1370*/  ISETP.NE.AND P2, PT, R5, RZ, PT ;  /* 0x000000ff0500720c */ /* 0x000fe40003f45270 */
[----:B------:R-:W-:Y:S01]  /*1380*/  IADD3 R10, P3, PT, R8, 0x40, RZ ;  /* 0x00000040080a7810 */ /* 0x000fe20007f7e0ff */
[----:B------:R0:W-:Y:S03]  /*1390*/  STG.E desc[UR10][R8.64+-0x20], R13 ;  /* 0xffffe00d08007986 */ /* 0x0001e6000c10190a */
[----:B------:R-:W-:Y:S01]  /*13a0*/  IADD3.X R11, PT, PT, RZ, R9, RZ, P3, !PT ;  /* 0x00000009ff0b7210 */ /* 0x000fe20001ffe4ff */
[----:B------:R0:W-:Y:S04]  /*13b0*/  STG.E desc[UR10][R8.64+-0x1c], R13 ;  /* 0xffffe40d08007986 */ /* 0x0001e8000c10190a */
        /* <DEDUP_REMOVED lines=13> */
[----:B------:R0:W-:Y:S01]  /*1490*/  STG.E desc[UR10][R8.64+0x1c], R13 ;  /* 0x00001c0d08007986 */ /* 0x0001e2000c10190a */
[----:B------:R-:W-:Y:S05]  /*14a0*/  @P2 BRA `(.L_x_17) ;  /* 0xfffffffc00a42947 */ /* 0x000fea000383ffff */
[----:B------:R-:W-:-:S07]  /*14b0*/  IMAD.MOV.U32 R5, RZ, RZ, R0 ;  /* 0x000000ffff057224 */ /* 0x000fce00078e0000 */
.L_x_16:
[----:B------:R-:W-:-:S13]  /*14c0*/  ISETP.NE.AND P2, PT, R12, RZ, PT ;  /* 0x000000ff0c00720c */ /* 0x000fda0003f45270 */
[----:B------:R-:W-:Y:S05]  /*14d0*/  @!P2 BRA `(.L_x_18) ;  /* 0x00000000008ca947 */ /* 0x000fea0003800000 */
[----:B------:R-:W-:Y:S01]  /*14e0*/  ISETP.NE.AND P2, PT, R14, RZ, PT ;  /* 0x000000ff0e00720c */ /* 0x000fe20003f45270 */
[----:B------:R-:W-:-:S12]  /*14f0*/  @!P1 BRA `(.L_x_19) ;  /* 0x0000000000309947 */ /* 0x000fd80003800000 */
[----:B0-----:R-:W0:Y:S01]  /*1500*/  LDC.64 R8, c[0x0][0x3a8] ;  /* 0x0000ea00ff087b82 */ /* 0x001e220000000a00 */
[----:B------:R-:W-:Y:S01]  /*1510*/  MOV R11, 0x7bb03196 ;  /* 0x7bb03196000b7802 */ /* 0x000fe20000000f00 */
[C---:B0-----:R-:W-:Y:S01]  /*1520*/  IMAD.WIDE.U32 R8, R5.reuse, 0x4, R8 ;  /* 0x0000000405087825 */ /* 0x041fe200078e0008 */
[----:B------:R-:W-:-:S04]  /*1530*/  IADD3 R5, PT, PT, R5, 0x8, RZ ;  /* 0x0000000805057810 */ /* 0x000fc80007ffe0ff */
[----:B------:R1:W-:Y:S04]  /*1540*/  STG.E desc[UR10][R8.64], R11 ;  /* 0x0000000b08007986 */ /* 0x0003e8000c10190a */
[----:B------:R1:W-:Y:S04]  /*1550*/  STG.E desc[UR10][R8.64+0x4], R11 ;  /* 0x0000040b08007986 */ /* 0x0003e8000c10190a */
[----:B------:R1:W-:Y:S04]  /*1560*/  STG.E desc[UR10][R8.64+0x8], R11 ;  /* 0x0000080b08007986 */ /* 0x0003e8000c10190a */
[----:B------:R1:W-:Y:S04]  /*1570*/  STG.E desc[UR10][R8.64+0xc], R11 ;  /* 0x00000c0b08007986 */ /* 0x0003e8000c10190a */
[----:B------:R1:W-:Y:S04]  /*1580*/  STG.E desc[UR10][R8.64+0x10], R11 ;  /* 0x0000100b08007986 */ /* 0x0003e8000c10190a */
[----:B------:R1:W-:Y:S04]  /*1590*/  STG.E desc[UR10][R8.64+0x14], R11 ;  /* 0x0000140b08007986 */ /* 0x0003e8000c10190a */
[----:B------:R1:W-:Y:S04]  /*15a0*/  STG.E desc[UR10][R8.64+0x18], R11 ;  /* 0x0000180b08007986 */ /* 0x0003e8000c10190a */
[----:B------:R1:W-:Y:S02]  /*15b0*/  STG.E desc[UR10][R8.64+0x1c], R11 ;  /* 0x00001c0b08007986 */ /* 0x0003e4000c10190a */
.L_x_19:
[----:B------:R-:W-:Y:S05]  /*15c0*/  @!P2 BRA `(.L_x_18) ;  /* 0x000000000050a947 */ /* 0x000fea0003800000 */
[----:B------:R-:W-:Y:S01]  /*15d0*/  ISETP.NE.AND P2, PT, R4, RZ, PT ;  /* 0x000000ff0400720c */ /* 0x000fe20003f45270 */
[----:B------:R-:W-:-:S12]  /*15e0*/  @!P0 BRA `(.L_x_20) ;  /* 0x0000000000208947 */ /* 0x000fd80003800000 */
[----:B01----:R-:W0:Y:S01]  /*15f0*/  LDC.64 R8, c[0x0][0x3a8] ;  /* 0x0000ea00ff087b82 */ /* 0x003e220000000a00 */
[----:B------:R-:W-:Y:S02]  /*1600*/  IMAD.MOV.U32 R11, RZ, RZ, 0x7bb03196 ;  /* 0x7bb03196ff0b7424 */ /* 0x000fe400078e00ff */
[C---:B0-----:R-:W-:Y:S01]  /*1610*/  IMAD.WIDE.U32 R8, R5.reuse, 0x4, R8 ;  /* 0x0000000405087825 */ /* 0x041fe200078e0008 */
[----:B------:R-:W-:-:S04]  /*1620*/  IADD3 R5, PT, PT, R5, 0x4, RZ ;  /* 0x0000000405057810 */ /* 0x000fc80007ffe0ff */
[----:B------:R2:W-:Y:S04]  /*1630*/  STG.E desc[UR10][R8.64], R11 ;  /* 0x0000000b08007986 */ /* 0x0005e8000c10190a */
[----:B------:R2:W-:Y:S04]  /*1640*/  STG.E desc[UR10][R8.64+0x4], R11 ;  /* 0x0000040b08007986 */ /* 0x0005e8000c10190a */
[----:B------:R2:W-:Y:S04]  /*1650*/  STG.E desc[UR10][R8.64+0x8], R11 ;  /* 0x0000080b08007986 */ /* 0x0005e8000c10190a */
[----:B------:R2:W-:Y:S02]  /*1660*/  STG.E desc[UR10][R8.64+0xc], R11 ;  /* 0x00000c0b08007986 */ /* 0x0005e4000c10190a */
.L_x_20:
[----:B------:R-:W-:Y:S05]  /*1670*/  @!P2 BRA `(.L_x_18) ;  /* 0x000000000024a947 */ /* 0x000fea0003800000 */
[----:B012---:R-:W0:Y:S01]  /*1680*/  LDC.64 R8, c[0x0][0x3a8] ;  /* 0x0000ea00ff087b82 */ /* 0x007e220000000a00 */
[----:B------:R-:W-:Y:S01]  /*1690*/  ISETP.NE.AND P2, PT, R4, 0x1, PT ;  /* 0x000000010400780c */ /* 0x000fe20003f45270 */
[----:B------:R-:W-:Y:S02]  /*16a0*/  HFMA2 R11, -RZ, RZ, 62976, 0.174560546875 ;  /* 0x7bb03196ff0b7431 */ /* 0x000fe400000001ff */
[----:B0-----:R-:W-:-:S05]  /*16b0*/  IMAD.WIDE.U32 R8, R5, 0x4, R8 ;  /* 0x0000000405087825 */ /* 0x001fca00078e0008 */
[----:B------:R3:W-:Y:S05]  /*16c0*/  STG.E desc[UR10][R8.64], R11 ;  /* 0x0000000b08007986 */ /* 0x0007ea000c10190a */
[----:B------:R-:W-:Y:S05]  /*16d0*/  @!P2 BRA `(.L_x_18) ;  /* 0x00000000000ca947 */ /* 0x000fea0003800000 */
[----:B------:R-:W-:Y:S01]  /*16e0*/  ISETP.NE.AND P2, PT, R4, 0x2, PT ;  /* 0x000000020400780c */ /* 0x000fe20003f45270 */
[----:B------:R4:W-:-:S12]  /*16f0*/  STG.E desc[UR10][R8.64+0x4], R11 ;  /* 0x0000040b08007986 */ /* 0x0009d8000c10190a */
[----:B------:R4:W-:Y:S02]  /*1700*/  @P2 STG.E desc[UR10][R8.64+0x8], R11 ;  /* 0x0000080b08002986 */ /* 0x0009e4000c10190a */
.L_x_18:
[----:B------:R-:W-:Y:S05]  /*1710*/  BRA.U UP3, `(.L_x_21) ;  /* 0xfffffff903dc7547 */ /* 0x000fea000b83ffff */
[----:B------:R-:W-:Y:S05]  /*1720*/  BRA.U UP2, `(.L_x_22) ;  /* 0xfffffff902c87547 */ /* 0x000fea000b83ffff */
[----:B------:R-:W-:Y:S05]  /*1730*/  BRA.U UP1, `(.L_x_23) ;  /* 0xfffffff901b47547 */ /* 0x000fea000b83ffff */
[----:B------:R-:W-:Y:S01]  /*1740*/  IMAD.MOV.U32 R3, RZ, RZ, 0x3bbb989d ;  /* 0x3bbb989dff037424 */ /* 0x000fe200078e00ff */
[----:B------:R-:W-:-:S03]  /*1750*/  MOV R5, 0x437c0000 ;  /* 0x437c000000057802 */ /* 0x000fc60000000f00 */
[----:B------:R-:W-:-:S04]  /*1760*/  FFMA.SAT R0, R2, R3, 0.5 ;  /* 0x3f00000002007423 */ /* 0x000fc80000002003 */
[----:B------:R-:W-:Y:S02]  /*1770*/  FFMA.RM R0, R0, R5, 12582913 ;  /* 0x4b40000100007423 */ /* 0x000fe40000004005 */
[----:B------:R-:W5:Y:S02]  /*1780*/  LDC R5, c[0x0][0x3b0] ;  /* 0x0000ec00ff057b82 */ /* 0x000f640000000800 */
[C---:B------:R-:W-:Y:S01]  /*1790*/  FADD R3, R0.reuse, -12583039 ;  /* 0xcb40007f00037421 */ /* 0x040fe20000000000 */
[----:B------:R-:W-:-:S03]  /*17a0*/  SHF.L.U32 R0, R0, 0x17, RZ ;  /* 0x0000001700007819 */ /* 0x000fc600000006ff */
[----:B------:R-:W-:-:S04]  /*17b0*/  FFMA R3, R2, 1.4426950216293334961, -R3 ;  /* 0x3fb8aa3b02037823 */ /* 0x000fc80000000803 */
[----:B------:R-:W-:-:S06]  /*17c0*/  FFMA R3, R2, 1.925963033500011079e-08, R3 ;  /* 0x32a5706002037823 */ /* 0x000fcc0000000003 */
[----:B------:R-:W0:Y:S02]  /*17d0*/  MUFU.EX2 R3, R3 ;  /* 0x0000000300037308 */ /* 0x000e240000000800 */
[----:B0-----:R-:W-:-:S04]  /*17e0*/  FMUL R0, R3, R0 ;  /* 0x0000000003007220 */ /* 0x001fc80000400000 */
[----:B-----5:R-:W-:-:S07]  /*17f0*/  FFMA R0, -R0, R5, 1.82969993879417146825e+36 ;  /* 0x7bb0319600007423 */ /* 0x020fce0000000105 */
.L_x_4:
[----:B------:R-:W0:Y:S01]  /*1800*/  F2F.F64.F32 R2, R0 ;  /* 0x0000000000027310 */ /* 0x000e220000201800 */
[----:B-1234-:R-:W-:Y:S01]  /*1810*/  MOV R8, 0x0 ;  /* 0x0000000000087802 */ /* 0x01efe20000000f00 */
[----:B------:R-:W1:Y:S05]  /*1820*/  LDCU.64 UR4, c[0x4][0x8] ;  /* 0x01000100ff0477ac */ /* 0x000e6a0008000a00 */
[----:B------:R-:W2:Y:S01]  /*1830*/  LDC.64 R8, c[0x4][R8] ;  /* 0x0100000008087b82 */ /* 0x000ea20000000a00 */
[----:B0-----:R0:W-:Y:S01]  /*1840*/  STL.64 [R1], R2 ;  /* 0x0000000201007387 */ /* 0x0011e20000100a00 */
[----:B-1----:R-:W-:Y:S01]  /*1850*/  IMAD.U32 R4, RZ, RZ, UR4 ;  /* 0x00000004ff047e24 */ /* 0x002fe2000f8e00ff */
[----:B------:R-:W-:-:S07]  /*1860*/  MOV R5, UR5 ;  /* 0x0000000500057c02 */ /* 0x000fce0008000f00 */
[----:B------:R-:W-:-:S07]  /*1870*/  LEPC R20, `(.L_x_24) ;  /* 0x000000001014794e */ /* 0x000fce0000000000 */
[----:B0-2---:R-:W-:Y:S05]  /*1880*/  CALL.ABS.NOINC R8 ;  /* 0x0000000008007343 */ /* 0x005fea0003c00000 */
.L_x_24:
[----:B------:R-:W-:Y:S05]  /*1890*/  EXIT ;  /* 0x000000000000794d */ /* 0x000fea0003800000 */
        .weak           $__internal_0_$__cuda_sm3x_div_rn_noftz_f32_slowpath
        .type           $__internal_0_$__cuda_sm3x_div_rn_noftz_f32_slowpath,@function
        .size           $__internal_0_$__cuda_sm3x_div_rn_noftz_f32_slowpath,(.L_x_34 - $__internal_0_$__cuda_sm3x_div_rn_noftz_f32_slowpath)
$__internal_0_$__cuda_sm3x_div_rn_noftz_f32_slowpath:
[----:B------:R-:W-:Y:S02]  /*18a0*/  SHF.R.U32.HI R8, RZ, 0x17, R3 ;  /* 0x00000017ff087819 */ /* 0x000fe40000011603 */
[----:B------:R-:W-:Y:S02]  /*18b0*/  SHF.R.U32.HI R5, RZ, 0x17, R2 ;  /* 0x00000017ff057819 */ /* 0x000fe40000011602 */
[----:B------:R-:W-:Y:S02]  /*18c0*/  LOP3.LUT R12, R8, 0xff, RZ, 0xc0, !PT ;  /* 0x000000ff080c7812 */ /* 0x000fe400078ec0ff */
[----:B------:R-:W-:Y:S02]  /*18d0*/  LOP3.LUT R10, R5, 0xff, RZ, 0xc0, !PT ;  /* 0x000000ff050a7812 */ /* 0x000fe400078ec0ff */
[----:B------:R-:W-:-:S03]  /*18e0*/  IADD3 R9, PT, PT, R12, -0x1, RZ ;  /* 0xffffffff0c097810 */ /* 0x000fc60007ffe0ff */
[----:B------:R-:W-:Y:S01]  /*18f0*/  VIADD R8, R10, 0xffffffff ;  /* 0xffffffff0a087836 */ /* 0x000fe20000000000 */
[----:B------:R-:W-:-:S04]  /*1900*/  ISETP.GT.U32.AND P0, PT, R9, 0xfd, PT ;  /* 0x000000fd0900780c */ /* 0x000fc80003f04070 */
[----:B------:R-:W-:-:S13]  /*1910*/  ISETP.GT.U32.OR P0, PT, R8, 0xfd, P0 ;  /* 0x000000fd0800780c */ /* 0x000fda0000704470 */
[----:B------:R-:W-:Y:S01]  /*1920*/  @!P0 MOV R5, RZ ;  /* 0x000000ff00058202 */ /* 0x000fe20000000f00 */
[----:B------:R-:W-:Y:S06]  /*1930*/  @!P0 BRA `(.L_x_25) ;  /* 0x00000000005c8947 */ /* 0x000fec0003800000 */
[----:B------:R-:W-:Y:S02]  /*1940*/  FSETP.GTU.FTZ.AND P0, PT, |R2|, +INF , PT ;  /* 0x7f8000000200780b */ /* 0x000fe40003f1c200 */
[----:B------:R-:W-:-:S04]  /*1950*/  FSETP.GTU.FTZ.AND P1, PT, |R3|, +INF , PT ;  /* 0x7f8000000300780b */ /* 0x000fc80003f3c200 */
[----:B------:R-:W-:-:S13]  /*1960*/  PLOP3.LUT P0, PT, P0, P1, PT, 0xf8, 0x8f ;  /* 0x00000000008f781c */ /* 0x000fda0000703f70 */
[----:B------:R-:W-:Y:S05]  /*1970*/  @P0 BRA `(.L_x_26) ;  /* 0x0000000400440947 */ /* 0x000fea0003800000 */
[----:B------:R-:W-:-:S13]  /*1980*/  LOP3.LUT P0, RZ, R3, 0x7fffffff, R2, 0xc8, !PT ;  /* 0x7fffffff03ff7812 */ /* 0x000fda000780c802 */
[----:B------:R-:W-:Y:S05]  /*1990*/  @!P0 BRA `(.L_x_27) ;  /* 0x0000000400348947 */ /* 0x000fea0003800000 */
[C---:B------:R-:W-:Y:S02]  /*19a0*/  FSETP.NEU.FTZ.AND P1, PT, |R2|.reuse, +INF , PT ;  /* 0x7f8000000200780b */ /* 0x040fe40003f3d200 */
[----:B------:R-:W-:Y:S02]  /*19b0*/  FSETP.NEU.FTZ.AND P2, PT, |R3|, +INF , PT ;  /* 0x7f8000000300780b */ /* 0x000fe40003f5d200 */
[----:B------:R-:W-:-:S11]  /*19c0*/  FSETP.NEU.FTZ.AND P0, PT, |R2|, +INF , PT ;  /* 0x7f8000000200780b */ /* 0x000fd60003f1d200 */
[----:B------:R-:W-:Y:S05]  /*19d0*/  @!P2 BRA !P1, `(.L_x_27) ;  /* 0x000000040024a947 */ /* 0x000fea0004800000 */
[----:B------:R-:W-:-:S04]  /*19e0*/  LOP3.LUT P1, RZ, R2, 0x7fffffff, RZ, 0xc0, !PT ;  /* 0x7fffffff02ff7812 */ /* 0x000fc8000782c0ff */
[----:B------:R-:W-:-:S13]  /*19f0*/  PLOP3.LUT P1, PT, P2, P1, PT, 0x2f, 0xf2 ;  /* 0x0000000000f2781c */ /* 0x000fda0001722577 */
[----:B------:R-:W-:Y:S05]  /*1a00*/  @P1 BRA `(.L_x_28) ;  /* 0x0000000400101947 */ /* 0x000fea0003800000 */
[----:B------:R-:W-:-:S04]  /*1a10*/  LOP3.LUT P1, RZ, R3, 0x7fffffff, RZ, 0xc0, !PT ;  /* 0x7fffffff03ff7812 */ /* 0x000fc8000782c0ff */
[----:B------:R-:W-:-:S13]  /*1a20*/  PLOP3.LUT P0, PT, P0, P1, PT, 0x2f, 0xf2 ;  /* 0x0000000000f2781c */ /* 0x000fda0000702577 */
[----:B------:R-:W-:Y:S05]  /*1a30*/  @P0 BRA `(.L_x_29) ;  /* 0x0000000000f80947 */ /* 0x000fea0003800000 */
[----:B------:R-:W-:Y:S02]  /*1a40*/  ISETP.GE.AND P0, PT, R8, RZ, PT ;  /* 0x000000ff0800720c */ /* 0x000fe40003f06270 */
[----:B------:R-:W-:-:S11]  /*1a50*/  ISETP.GE.AND P1, PT, R9, RZ, PT ;  /* 0x000000ff0900720c */ /* 0x000fd60003f26270 */
[----:B------:R-:W-:Y:S01]  /*1a60*/  @P0 MOV R5, RZ ;  /* 0x000000ff00050202 */ /* 0x000fe20000000f00 */
[----:B------:R-:W-:Y:S02]  /*1a70*/  @!P0 IMAD.MOV.U32 R5, RZ, RZ, -0x40 ;  /* 0xffffffc0ff058424 */ /* 0x000fe400078e00ff */
[----:B------:R-:W-:Y:S01]  /*1a80*/  @!P0 FFMA R2, R2, 1.84467440737095516160e+19, RZ ;  /* 0x5f80000002028823 */ /* 0x000fe200000000ff */
[----:B------:R-:W-:Y:S02]  /*1a90*/  @!P1 FFMA R3, R3, 1.84467440737095516160e+19, RZ ;  /* 0x5f80000003039823 */ /* 0x000fe400000000ff */
[----:B------:R-:W-:-:S07]  /*1aa0*/  @!P1 IADD3 R5, PT, PT, R5, 0x40, RZ ;  /* 0x0000004005059810 */ /* 0x000fce0007ffe0ff */
.L_x_25:
[----:B------:R-:W-:-:S04]  /*1ab0*/  LEA R8, R12, 0xc0800000, 0x17 ;  /* 0xc08000000c087811 */ /* 0x000fc800078eb8ff */
[----:B------:R-:W-:Y:S01]  /*1ac0*/  IADD3 R8, PT, PT, -R8, R3, RZ ;  /* 0x0000000308087210 */ /* 0x000fe20007ffe1ff */
[----:B------:R-:W-:-:S03]  /*1ad0*/  VIADD R3, R10, 0xffffff81 ;  /* 0xffffff810a037836 */ /* 0x000fc60000000000 */
[----:B------:R0:W1:Y:S01]  /*1ae0*/  MUFU.RCP R9, R8 ;  /* 0x0000000800097308 */ /* 0x0000620000001000 */
[----:B------:R-:W-:Y:S01]  /*1af0*/  FADD.FTZ R11, -R8, -RZ ;  /* 0x800000ff080b7221 */ /* 0x000fe20000010100 */
[C---:B------:R-:W-:Y:S01]  /*1b00*/  IMAD R2, R3.reuse, -0x800000, R2 ;  /* 0xff80000003027824 */ /* 0x040fe200078e0202 */
[----:B0-----:R-:W-:-:S04]  /*1b10*/  IADD3 R8, PT, PT, R3, 0x7f, -R12 ;  /* 0x0000007f03087810 */ /* 0x001fc80007ffe80c */
[----:B------:R-:W-:Y:S01]  /*1b20*/  IADD3 R8, PT, PT, R8, R5, RZ ;  /* 0x0000000508087210 */ /* 0x000fe20007ffe0ff */
[----:B-1----:R-:W-:-:S04]  /*1b30*/  FFMA R10, R9, R11, 1 ;  /* 0x3f800000090a7423 */ /* 0x002fc8000000000b */
[----:B------:R-:W-:-:S04]  /*1b40*/  FFMA R14, R9, R10, R9 ;  /* 0x0000000a090e7223 */ /* 0x000fc80000000009 */
[----:B------:R-:W-:-:S04]  /*1b50*/  FFMA R9, R2, R14, RZ ;  /* 0x0000000e02097223 */ /* 0x000fc800000000ff */
[----:B------:R-:W-:-:S04]  /*1b60*/  FFMA R10, R11, R9, R2 ;  /* 0x000000090b0a7223 */ /* 0x000fc80000000002 */
[----:B------:R-:W-:-:S04]  /*1b70*/  FFMA R9, R14, R10, R9 ;  /* 0x0000000a0e097223 */ /* 0x000fc80000000009 */
[----:B------:R-:W-:-:S04]  /*1b80*/  FFMA R10, R11, R9, R2 ;  /* 0x000000090b0a7223 */ /* 0x000fc80000000002 */
[----:B------:R-:W-:-:S05]  /*1b90*/  FFMA R2, R14, R10, R9 ;  /* 0x0000000a0e027223 */ /* 0x000fca0000000009 */
[----:B------:R-:W-:-:S04]  /*1ba0*/  SHF.R.U32.HI R3, RZ, 0x17, R2 ;  /* 0x00000017ff037819 */ /* 0x000fc80000011602 */
[----:B------:R-:W-:-:S04]  /*1bb0*/  LOP3.LUT R3, R3, 0xff, RZ, 0xc0, !PT ;  /* 0x000000ff03037812 */ /* 0x000fc800078ec0ff */
[----:B------:R-:W-:-:S05]  /*1bc0*/  IADD3 R11, PT, PT, R3, R8, RZ ;  /* 0x00000008030b7210 */ /* 0x000fca0007ffe0ff */
[----:B------:R-:W-:-:S05]  /*1bd0*/  VIADD R3, R11, 0xffffffff ;  /* 0xffffffff0b037836 */ /* 0x000fca0000000000 */
[----:B------:R-:W-:-:S13]  /*1be0*/  ISETP.GE.U32.AND P0, PT, R3, 0xfe, PT ;  /* 0x000000fe0300780c */ /* 0x000fda0003f06070 */
[----:B------:R-:W-:Y:S05]  /*1bf0*/  @!P0 BRA `(.L_x_30) ;  /* 0x0000000000808947 */ /* 0x000fea0003800000 */
[----:B------:R-:W-:-:S13]  /*1c00*/  ISETP.GT.AND P0, PT, R11, 0xfe, PT ;  /* 0x000000fe0b00780c */ /* 0x000fda0003f04270 */
[----:B------:R-:W-:Y:S05]  /*1c10*/  @P0 BRA `(.L_x_31) ;  /* 0x00000000006c0947 */ /* 0x000fea0003800000 */
[----:B------:R-:W-:-:S13]  /*1c20*/  ISETP.GE.AND P0, PT, R11, 0x1, PT ;  /* 0x000000010b00780c */ /* 0x000fda0003f06270 */
[----:B------:R-:W-:Y:S05]  /*1c30*/  @P0 BRA `(.L_x_32) ;  /* 0x0000000000980947 */ /* 0x000fea0003800000 */
[----:B------:R-:W-:Y:S02]  /*1c40*/  ISETP.GE.AND P0, PT, R11, -0x18, PT ;  /* 0xffffffe80b00780c */ /* 0x000fe40003f06270 */
[----:B------:R-:W-:-:S11]  /*1c50*/  LOP3.LUT R2, R2, 0x80000000, RZ, 0xc0, !PT ;  /* 0x8000000002027812 */ /* 0x000fd600078ec0ff */
[----:B------:R-:W-:Y:S05]  /*1c60*/  @!P0 BRA `(.L_x_32) ;  /* 0x00000000008c8947 */ /* 0x000fea0003800000 */
[CCC-:B------:R-:W-:Y:S01]  /*1c70*/  FFMA.RZ R3, R14.reuse, R10.reuse, R9.reuse ;  /* 0x0000000a0e037223 */ /* 0x1c0fe2000000c009 */
[CCC-:B------:R-:W-:Y:S01]  /*1c80*/  FFMA.RM R8, R14.reuse, R10.reuse, R9.reuse ;  /* 0x0000000a0e087223 */ /* 0x1c0fe20000004009 */
[C---:B------:R-:W-:Y:S02]  /*1c90*/  ISETP.NE.AND P2, PT, R11.reuse, RZ, PT ;  /* 0x000000ff0b00720c */ /* 0x040fe40003f45270 */
[----:B------:R-:W-:Y:S02]  /*1ca0*/  ISETP.NE.AND P1, PT, R11, RZ, PT ;  /* 0x000000ff0b00720c */ /* 0x000fe40003f25270 */
[----:B------:R-:W-:Y:S01]  /*1cb0*/  LOP3.LUT R5, R3, 0x7fffff, RZ, 0xc0, !PT ;  /* 0x007fffff03057812 */ /* 0x000fe200078ec0ff */
[----:B------:R-:W-:Y:S01]  /*1cc0*/  FFMA.RP R3, R14, R10, R9 ;  /* 0x0000000a0e037223 */ /* 0x000fe20000008009 */
[----:B------:R-:W-:Y:S02]  /*1cd0*/  IADD3 R10, PT, PT, R11, 0x20, RZ ;  /* 0x000000200b0a7810 */ /* 0x000fe40007ffe0ff */
[----:B------:R-:W-:-:S02]  /*1ce0*/  LOP3.LUT R5, R5, 0x800000, RZ, 0xfc, !PT ;  /* 0x0080000005057812 */ /* 0x000fc400078efcff */
[----:B------:R-:W-:Y:S02]  /*1cf0*/  IADD3 R9, PT, PT, -R11, RZ, RZ ;  /* 0x000000ff0b097210 */ /* 0x000fe40007ffe1ff */
[----:B------:R-:W-:Y:S02]  /*1d00*/  SHF.L.U32 R10, R5, R10, RZ ;  /* 0x0000000a050a7219 */ /* 0x000fe400000006ff */
[----:B------:R-:W-:Y:S02]  /*1d10*/  FSETP.NEU.FTZ.AND P0, PT, R3, R8, PT ;  /* 0x000000080300720b */ /* 0x000fe40003f1d000 */
[----:B------:R-:W-:Y:S02]  /*1d20*/  SEL R8, R9, RZ, P2 ;  /* 0x000000ff09087207 */ /* 0x000fe40001000000 */
[----:B------:R-:W-:Y:S02]  /*1d30*/  ISETP.NE.AND P1, PT, R10, RZ, P1 ;  /* 0x000000ff0a00720c */ /* 0x000fe40000f25270 */
[----:B------:R-:W-:-:S02]  /*1d40*/  SHF.R.U32.HI R8, RZ, R8, R5 ;  /* 0x00000008ff087219 */ /* 0x000fc40000011605 */
[----:B------:R-:W-:Y:S02]  /*1d50*/  PLOP3.LUT P0, PT, P0, P1, PT, 0xf8, 0x8f ;  /* 0x00000000008f781c */ /* 0x000fe40000703f70 */
[----:B------:R-:W-:Y:S02]  /*1d60*/  SHF.R.U32.HI R10, RZ, 0x1, R8 ;  /* 0x00000001ff0a7819 */ /* 0x000fe40000011608 */
[----:B------:R-:W-:-:S04]  /*1d70*/  SEL R3, RZ, 0x1, !P0 ;  /* 0x00000001ff037807 */ /* 0x000fc80004000000 */
[----:B------:R-:W-:-:S04]  /*1d80*/  LOP3.LUT R3, R3, 0x1, R10, 0xf8, !PT ;  /* 0x0000000103037812 */ /* 0x000fc800078ef80a */
[----:B------:R-:W-:-:S05]  /*1d90*/  LOP3.LUT R3, R3, R8, RZ, 0xc0, !PT ;  /* 0x0000000803037212 */ /* 0x000fca00078ec0ff */
[----:B------:R-:W-:-:S05]  /*1da0*/  IMAD.IADD R3, R10, 0x1, R3 ;  /* 0x000000010a037824 */ /* 0x000fca00078e0203 */
[----:B------:R-:W-:Y:S01]  /*1db0*/  LOP3.LUT R2, R3, R2, RZ, 0xfc, !PT ;  /* 0x0000000203027212 */ /* 0x000fe200078efcff */
[----:B------:R-:W-:Y:S06]  /*1dc0*/  BRA `(.L_x_32) ;  /* 0x0000000000347947 */ /* 0x000fec0003800000 */
.L_x_31:
[----:B------:R-:W-:-:S04]  /*1dd0*/  LOP3.LUT R2, R2, 0x80000000, RZ, 0xc0, !PT ;  /* 0x8000000002027812 */ /* 0x000fc800078ec0ff */
[----:B------:R-:W-:Y:S01]  /*1de0*/  LOP3.LUT R2, R2, 0x7f800000, RZ, 0xfc, !PT ;  /* 0x7f80000002027812 */ /* 0x000fe200078efcff */
[----:B------:R-:W-:Y:S06]  /*1df0*/  BRA `(.L_x_32) ;  /* 0x0000000000287947 */ /* 0x000fec0003800000 */
.L_x_30:
[----:B------:R-:W-:Y:S01]  /*1e00*/  LEA R2, R8, R2, 0x17 ;  /* 0x0000000208027211 */ /* 0x000fe200078eb8ff */
[----:B------:R-:W-:Y:S06]  /*1e10*/  BRA `(.L_x_32) ;  /* 0x0000000000207947 */ /* 0x000fec0003800000 */
.L_x_29:
[----:B------:R-:W-:-:S04]  /*1e20*/  LOP3.LUT R2, R3, 0x80000000, R2, 0x48, !PT ;  /* 0x8000000003027812 */ /* 0x000fc800078e4802 */
[----:B------:R-:W-:Y:S01]  /*1e30*/  LOP3.LUT R2, R2, 0x7f800000, RZ, 0xfc, !PT ;  /* 0x7f80000002027812 */ /* 0x000fe200078efcff */
[----:B------:R-:W-:Y:S06]  /*1e40*/  BRA `(.L_x_32) ;  /* 0x0000000000147947 */ /* 0x000fec0003800000 */
.L_x_28:
[----:B------:R-:W-:Y:S01]  /*1e50*/  LOP3.LUT R2, R3, 0x80000000, R2, 0x48, !PT ;  /* 0x8000000003027812 */ /* 0x000fe200078e4802 */
[----:B------:R-:W-:Y:S06]  /*1e60*/  BRA `(.L_x_32) ;  /* 0x00000000000c7947 */ /* 0x000fec0003800000 */
.L_x_27:
[----:B------:R-:W0:Y:S01]  /*1e70*/  MUFU.RSQ R2, -QNAN ;  /* 0xffc0000000027908 */ /* 0x000e220000001400 */
[----:B------:R-:W-:Y:S05]  /*1e80*/  BRA `(.L_x_32) ;  /* 0x0000000000047947 */ /* 0x000fea0003800000 */
.L_x_26:
[----:B------:R-:W-:-:S07]  /*1e90*/  FADD.FTZ R2, R2, R3 ;  /* 0x0000000302027221 */ /* 0x000fce0000010000 */
.L_x_32:
[----:B------:R-:W-:-:S04]  /*1ea0*/  HFMA2 R5, -RZ, RZ, 0, 0 ;  /* 0x00000000ff057431 */ /* 0x000fc800000001ff */
[----:B0-----:R-:W-:Y:S05]  /*1eb0*/  RET.REL.NODEC R4 `(_Z7computefiiiffffifPfffff) ;  /* 0xffffffe004507950 */ /* 0x001fea0003c3ffff */
.L_x_33:
[----:B------:R-:W-:-:S00]  /*1ec0*/  BRA `(.L_x_33) ;  /* 0xfffffffc00fc7947 */ /* 0x000fc0000383ffff */
[----:B------:R-:W-:-:S00]  /*1ed0*/  NOP ;  /* 0x0000000000007918 */ /* 0x000fc00000000000 */
        /* <DEDUP_REMOVED lines=10> */
.L_x_34:


//--------------------- .nv.global.init           --------------------------
	.section	.nv.global.init,"aw",@progbits
.nv.global.init:
	.type		$str,@object
	.size		$str,(.L_0 - $str)
$str:
        /*0000*/ 	.byte	0x25, 0x2e, 0x31, 0x37, 0x67, 0x0a, 0x00
.L_0:


//--------------------- .nv.shared.reserved.0     --------------------------
	.section	.nv.shared.reserved.0,"aw",@nobits
	.weak		__nv_reservedSMEM_offset_0_alias
	.size		__nv_reservedSMEM_offset_0_alias, 0, 64
	.other		__nv_reservedSMEM_offset_0_alias,@"STO_CUDA_RESERVED_SHARED STV_DEFAULT"
__nv_reservedSMEM_offset_0_alias:
	.zero		0
	.zero		64


//--------------------- .nv.constant0._Z7computefiiiffffifPfffff --------------------------
	.section	.nv.constant0._Z7computefiiiffffifPfffff,"a",@progbits
	.sectionflags	@""
	.align	4
.nv.constant0._Z7computefiiiffffifPfffff:
	.zero		960


//--------------------- SYMBOLS --------------------------

	.type		.nv.reservedSmem.offset0,@object
	.size		.nv.reservedSmem.offset0,0x4
	.type		vprintf,@function
